// auto-generated by cutlass_sweep.gemm — config: {"arch": "sm_90", "cluster_m": 2, "cluster_n": 1, "dtype": "e4m3", "stages": 0, "tile_k": 64, "tile_m": 64, "tile_n": 64}
#include "cutlass/cutlass.h"
#include "cutlass/gemm/collective/collective_builder.hpp"
#include "cutlass/gemm/device/gemm_universal_adapter.h"
#include "cutlass/gemm/kernel/gemm_universal.hpp"
#include "cutlass/epilogue/collective/collective_builder.hpp"

using ElemA = cutlass::float_e4m3_t;
using ElemB = cutlass::float_e4m3_t;
using ElemCD = cutlass::float_e4m3_t;
using Acc  = float;
using TileShape    = cute::Shape<cute::_64, cute::_64, cute::_64>;
using ClusterShape = cute::Shape<cute::_2, cute::_1, cute::_1>;

using CollectiveEpilogue = typename cutlass::epilogue::collective::CollectiveBuilder<
    cutlass::arch::Sm90, cutlass::arch::OpClassTensorOp,
    TileShape, ClusterShape,
    cutlass::epilogue::collective::EpilogueTileAuto,
    Acc, Acc,
    ElemCD, cutlass::layout::RowMajor, 128 / cutlass::sizeof_bits<ElemCD>::value,
    ElemCD, cutlass::layout::RowMajor, 128 / cutlass::sizeof_bits<ElemCD>::value,
    cutlass::epilogue::collective::EpilogueScheduleAuto
  >::CollectiveOp;

using CollectiveMainloop = typename cutlass::gemm::collective::CollectiveBuilder<
    cutlass::arch::Sm90, cutlass::arch::OpClassTensorOp,
    ElemA, cutlass::layout::RowMajor, 128 / cutlass::sizeof_bits<ElemA>::value,
    ElemB, cutlass::layout::ColumnMajor, 128 / cutlass::sizeof_bits<ElemB>::value,
    Acc,
    TileShape, ClusterShape,
    cutlass::gemm::collective::StageCountAutoCarveout<static_cast<int>(sizeof(typename CollectiveEpilogue::SharedStorage))>,
    cutlass::gemm::collective::KernelScheduleAuto
  >::CollectiveOp;

using GemmKernel = cutlass::gemm::kernel::GemmUniversal<
    cute::Shape<int,int,int,int>,
    CollectiveMainloop,
    CollectiveEpilogue
>;
using Gemm = cutlass::gemm::device::GemmUniversalAdapter<GemmKernel>;

// Force the device kernel symbol into the cubin without needing a host main.
auto* _anchor = &cutlass::device_kernel<GemmKernel>;


// ===== COMPILED SASS (sm_90a) =====

	.target	sm_90a

	.elftype	@"ET_EXEC"


//--------------------- .note.nv.tkinfo           --------------------------
	.section	.note.nv.tkinfo,"",@"SHT_NOTE"
	.sectionflags	@"SHF_NOTE_NV_TKINFO"
	.tkinfo
        /*0018*/ 	.word	0x00000002
        /*0030*/ 	.string	""
        /*0030*/ 	.string	"ptxas"
        /*0030*/ 	.string	"Cuda compilation tools, release 13.0, V13.0.88"
        /*0030*/ 	.string	"Build cuda_13.0.r13.0/compiler.36424714_0"
        /*0030*/ 	.string	"-arch sm_90a -m 64 "



//--------------------- .note.nv.cuinfo           --------------------------
	.section	.note.nv.cuinfo,"",@"SHT_NOTE"
	.sectionflags	@"SHF_NOTE_NV_CUINFO"
        /*0018*/ 	.short	0x0002
        /*001a*/ 	.short	0x005a
        /*001c*/ 	.short	0x0082
	.zero		2


//--------------------- .nv.info                  --------------------------
	.section	.nv.info,"",@"SHT_CUDA_INFO"
	.align	4


	//----- nvinfo : EIATTR_REGCOUNT
	.align		4
        /*0000*/ 	.byte	0x04, 0x2f
        /*0002*/ 	.short	(.L_12 - .L_11)
	.align		4
.L_11:
        /*0004*/ 	.word	index@(_ZN7cutlass13device_kernelINS_4gemm6kernel13GemmUniversalIN4cute5tupleIJiiiiEEENS1_10collective13CollectiveMmaINS1_37MainloopSm90TmaGmmaWarpSpecializedFP8ILi28ENS5_IJNS4_1CILi2EEENSA_ILi1EEESC_EEENS1_32KernelTmaWarpSpecializedPingpongEEENS5_IJNSA_ILi64EEESG_SG_EEENS_12float_e4m3_tENS5_IJlSC_lEEESI_SJ_NS4_8TiledMMAINS4_8MMA_AtomIJNS4_4SM904GMMA30MMA_64x64x32_F32E4M3E4M3_SS_TNILNSN_7ScaleInE1ELSP_1EEEEEENS4_6LayoutINS5_IJSC_SC_SC_EEENS5_IJNSA_ILi0EEESU_SU_EEEEENS5_IJNS4_10UnderscoreESX_SX_EEEEENS4_13SM90_TMA_LOADENS4_14ComposedLayoutINS4_7SwizzleILi2ELi4ELi3EEENS4_18smem_ptr_flag_bitsILi8EEENSS_INS5_IJNSA_ILi8EEESG_EEENS5_IJSG_SC_EEEEEEEvNS4_8identityENS4_23SM90_TMA_LOAD_MULTICASTES1A_vS1B_EENS_8epilogue10collective6detail29Sm90TmaWarpSpecializedAdapterINS1F_15DefaultEpilogueISI_SJ_SJ_NS1E_6thread17LinearCombinationISI_Li1EffLNS1J_9ScaleType4KindE0ELNS_15FloatRoundStyleE2ESI_EENS1_15EpilogueDefaultEEEEEvvEEEEvNT_6ParamsE)
        /*0008*/ 	.word	0x000000a8


	//----- nvinfo : EIATTR_FRAME_SIZE
	.align		4
.L_12:
        /*000c*/ 	.byte	0x04, 0x11
        /*000e*/ 	.short	(.L_14 - .L_13)
	.align		4
.L_13:
        /*0010*/ 	.word	index@(_ZN7cutlass13device_kernelINS_4gemm6kernel13GemmUniversalIN4cute5tupleIJiiiiEEENS1_10collective13CollectiveMmaINS1_37MainloopSm90TmaGmmaWarpSpecializedFP8ILi28ENS5_IJNS4_1CILi2EEENSA_ILi1EEESC_EEENS1_32KernelTmaWarpSpecializedPingpongEEENS5_IJNSA_ILi64EEESG_SG_EEENS_12float_e4m3_tENS5_IJlSC_lEEESI_SJ_NS4_8TiledMMAINS4_8MMA_AtomIJNS4_4SM904GMMA30MMA_64x64x32_F32E4M3E4M3_SS_TNILNSN_7ScaleInE1ELSP_1EEEEEENS4_6LayoutINS5_IJSC_SC_SC_EEENS5_IJNSA_ILi0EEESU_SU_EEEEENS5_IJNS4_10UnderscoreESX_SX_EEEEENS4_13SM90_TMA_LOADENS4_14ComposedLayoutINS4_7SwizzleILi2ELi4ELi3EEENS4_18smem_ptr_flag_bitsILi8EEENSS_INS5_IJNSA_ILi8EEESG_EEENS5_IJSG_SC_EEEEEEEvNS4_8identityENS4_23SM90_TMA_LOAD_MULTICASTES1A_vS1B_EENS_8epilogue10collective6detail29Sm90TmaWarpSpecializedAdapterINS1F_15DefaultEpilogueISI_SJ_SJ_NS1E_6thread17LinearCombinationISI_Li1EffLNS1J_9ScaleType4KindE0ELNS_15FloatRoundStyleE2ESI_EENS1_15EpilogueDefaultEEEEEvvEEEEvNT_6ParamsE)
        /*0014*/ 	.word	0x00000000


	//----- nvinfo : EIATTR_MIN_STACK_SIZE
	.align		4
.L_14:
        /*0018*/ 	.byte	0x04, 0x12
        /*001a*/ 	.short	(.L_16 - .L_15)
	.align		4
.L_15:
        /*001c*/ 	.word	index@(_ZN7cutlass13device_kernelINS_4gemm6kernel13GemmUniversalIN4cute5tupleIJiiiiEEENS1_10collective13CollectiveMmaINS1_37MainloopSm90TmaGmmaWarpSpecializedFP8ILi28ENS5_IJNS4_1CILi2EEENSA_ILi1EEESC_EEENS1_32KernelTmaWarpSpecializedPingpongEEENS5_IJNSA_ILi64EEESG_SG_EEENS_12float_e4m3_tENS5_IJlSC_lEEESI_SJ_NS4_8TiledMMAINS4_8MMA_AtomIJNS4_4SM904GMMA30MMA_64x64x32_F32E4M3E4M3_SS_TNILNSN_7ScaleInE1ELSP_1EEEEEENS4_6LayoutINS5_IJSC_SC_SC_EEENS5_IJNSA_ILi0EEESU_SU_EEEEENS5_IJNS4_10UnderscoreESX_SX_EEEEENS4_13SM90_TMA_LOADENS4_14ComposedLayoutINS4_7SwizzleILi2ELi4ELi3EEENS4_18smem_ptr_flag_bitsILi8EEENSS_INS5_IJNSA_ILi8EEESG_EEENS5_IJSG_SC_EEEEEEEvNS4_8identityENS4_23SM90_TMA_LOAD_MULTICASTES1A_vS1B_EENS_8epilogue10collective6detail29Sm90TmaWarpSpecializedAdapterINS1F_15DefaultEpilogueISI_SJ_SJ_NS1E_6thread17LinearCombinationISI_Li1EffLNS1J_9ScaleType4KindE0ELNS_15FloatRoundStyleE2ESI_EENS1_15EpilogueDefaultEEEEEvvEEEEvNT_6ParamsE)
        /*0020*/ 	.word	0x00000000
.L_16:


//--------------------- .nv.compat                --------------------------
	.section	.nv.compat,"",@"SHT_CUDA_COMPAT_INFO"
	.align	4
        /*0000*/ 	.byte	0x02, 0x09, 0x01, 0x00, 0x02, 0x02, 0x04, 0x00, 0x02, 0x05, 0x05, 0x00, 0x03, 0x07, 0x01, 0x01
        /*0010*/ 	.byte	0x02, 0x03, 0x01, 0x00, 0x02, 0x06, 0x01, 0x00, 0x04, 0x0b, 0x08, 0x00, 0x00, 0x00, 0x00, 0x00
        /*0020*/ 	.byte	0x00, 0x00, 0x00, 0x00


//--------------------- .nv.info._ZN7cutlass13device_kernelINS_4gemm6kernel13GemmUniversalIN4cute5tupleIJiiiiEEENS1_10collective13CollectiveMmaINS1_37MainloopSm90TmaGmmaWarpSpecializedFP8ILi28ENS5_IJNS4_1CILi2EEENSA_ILi1EEESC_EEENS1_32KernelTmaWarpSpecializedPingpongEEENS5_IJNSA_ILi64EEESG_SG_EEENS_12float_e4m3_tENS5_IJlSC_lEEESI_SJ_NS4_8TiledMMAINS4_8MMA_AtomIJNS4_4SM904GMMA30MMA_64x64x32_F32E4M3E4M3_SS_TNILNSN_7ScaleInE1ELSP_1EEEEEENS4_6LayoutINS5_IJSC_SC_SC_EEENS5_IJNSA_ILi0EEESU_SU_EEEEENS5_IJNS4_10UnderscoreESX_SX_EEEEENS4_13SM90_TMA_LOADENS4_14ComposedLayoutINS4_7SwizzleILi2ELi4ELi3EEENS4_18smem_ptr_flag_bitsILi8EEENSS_INS5_IJNSA_ILi8EEESG_EEENS5_IJSG_SC_EEEEEEEvNS4_8identityENS4_23SM90_TMA_LOAD_MULTICASTES1A_vS1B_EENS_8epilogue10collective6detail29Sm90TmaWarpSpecializedAdapterINS1F_15DefaultEpilogueISI_SJ_SJ_NS1E_6thread17LinearCombinationISI_Li1EffLNS1J_9ScaleType4KindE0ELNS_15FloatRoundStyleE2ESI_EENS1_15EpilogueDefaultEEEEEvvEEEEvNT_6ParamsE --------------------------
	.section	.nv.info._ZN7cutlass13device_kernelINS_4gemm6kernel13GemmUniversalIN4cute5tupleIJiiiiEEENS1_10collective13CollectiveMmaINS1_37MainloopSm90TmaGmmaWarpSpecializedFP8ILi28ENS5_IJNS4_1CILi2EEENSA_ILi1EEESC_EEENS1_32KernelTmaWarpSpecializedPingpongEEENS5_IJNSA_ILi64EEESG_SG_EEENS_12float_e4m3_tENS5_IJlSC_lEEESI_SJ_NS4_8TiledMMAINS4_8MMA_AtomIJNS4_4SM904GMMA30MMA_64x64x32_F32E4M3E4M3_SS_TNILNSN_7ScaleInE1ELSP_1EEEEEENS4_6LayoutINS5_IJSC_SC_SC_EEENS5_IJNSA_ILi0EEESU_SU_EEEEENS5_IJNS4_10UnderscoreESX_SX_EEEEENS4_13SM90_TMA_LOADENS4_14ComposedLayoutINS4_7SwizzleILi2ELi4ELi3EEENS4_18smem_ptr_flag_bitsILi8EEENSS_INS5_IJNSA_ILi8EEESG_EEENS5_IJSG_SC_EEEEEEEvNS4_8identityENS4_23SM90_TMA_LOAD_MULTICASTES1A_vS1B_EENS_8epilogue10collective6detail29Sm90TmaWarpSpecializedAdapterINS1F_15DefaultEpilogueISI_SJ_SJ_NS1E_6thread17LinearCombinationISI_Li1EffLNS1J_9ScaleType4KindE0ELNS_15FloatRoundStyleE2ESI_EENS1_15EpilogueDefaultEEEEEvvEEEEvNT_6ParamsE,"",@"SHT_CUDA_INFO"
	.sectionflags	@""
	.align	4


	//----- nvinfo : EIATTR_CUDA_API_VERSION
	.align		4
        /*0000*/ 	.byte	0x04, 0x37
        /*0002*/ 	.short	(.L_18 - .L_17)
.L_17:
        /*0004*/ 	.word	0x00000082


	//----- nvinfo : EIATTR_KPARAM_INFO
	.align		4
.L_18:
        /*0008*/ 	.byte	0x04, 0x17
        /*000a*/ 	.short	(.L_20 - .L_19)
.L_19:
        /*000c*/ 	.word	0x00000000
        /*0010*/ 	.short	0x0000
        /*0012*/ 	.short	0x0070
        /*0014*/ 	.byte	0x00, 0xf0, 0x01, 0x10


	//----- nvinfo : EIATTR_SPARSE_MMA_MASK
	.align		4
.L_20:
        /*0018*/ 	.byte	0x03, 0x50
        /*001a*/ 	.short	0x0000


	//----- nvinfo : EIATTR_MAXREG_COUNT
	.align		4
        /*001c*/ 	.byte	0x03, 0x1b
        /*001e*/ 	.short	0x00a8


	//----- nvinfo : EIATTR_NUM_BARRIERS
	.align		4
        /*0020*/ 	.byte	0x02, 0x4c
        /*0022*/ 	.byte	0x01
	.zero		1


	//----- nvinfo : EIATTR_MERCURY_ISA_VERSION
	.align		4
        /*0024*/ 	.byte	0x03, 0x5f
        /*0026*/ 	.short	0x0101


	//----- nvinfo : EIATTR_INT_WARP_WIDE_INSTR_OFFSETS
	.align		4
        /*0028*/ 	.byte	0x04, 0x31
        /*002a*/ 	.short	(.L_22 - .L_21)


	//   ....[0]....
.L_21:
        /*002c*/ 	.word	0x000007e0


	//   ....[1]....
        /*0030*/ 	.word	0x00000820


	//   ....[2]....
        /*0034*/ 	.word	0x00000860


	//   ....[3]....
        /*0038*/ 	.word	0x00000900


	//   ....[4]....
        /*003c*/ 	.word	0x00000920


	//   ....[5]....
        /*0040*/ 	.word	0x00000980


	//   ....[6]....
        /*0044*/ 	.word	0x00000a70


	//   ....[7]....
        /*0048*/ 	.word	0x00000ac0


	//   ....[8]....
        /*004c*/ 	.word	0x00002aa0


	//----- nvinfo : EIATTR_COOP_GROUP_MASK_REGIDS
	.align		4
.L_22:
        /*0050*/ 	.byte	0x04, 0x29
        /*0052*/ 	.short	(.L_24 - .L_23)


	//   ....[0]....
.L_23:
        /*0054*/ 	.word	0xffffffff


	//   ....[1]....
        /*0058*/ 	.word	0xffffffff


	//   ....[2]....
        /*005c*/ 	.word	0xffffffff


	//   ....[3]....
        /*0060*/ 	.word	0xffffffff


	//   ....[4]....
        /*0064*/ 	.word	0xffffffff


	//   ....[5]....
        /*0068*/ 	.word	0xffffffff


	//   ....[6]....
        /*006c*/ 	.word	0xffffffff


	//----- nvinfo : EIATTR_COOP_GROUP_INSTR_OFFSETS
	.align		4
.L_24:
        /*0070*/ 	.byte	0x04, 0x28
        /*0072*/ 	.short	(.L_26 - .L_25)


	//   ....[0]....
.L_25:
        /*0074*/ 	.word	0x00000060


	//   ....[1]....
        /*0078*/ 	.word	0x00000070


	//   ....[2]....
        /*007c*/ 	.word	0x00000130


	//   ....[3]....
        /*0080*/ 	.word	0x000005f0


	//   ....[4]....
        /*0084*/ 	.word	0x00000630


	//   ....[5]....
        /*0088*/ 	.word	0x000006b0


	//   ....[6]....
        /*008c*/ 	.word	0x00000c80


	//----- nvinfo : EIATTR_REG_RECONFIG
	.align		4
.L_26:
        /*0090*/ 	.byte	0x01, 0x54
	.zero		2


	//----- nvinfo : EIATTR_MBARRIER_INSTR_OFFSETS
	.align		4
        /*0094*/ 	.byte	0x04, 0x39
        /*0096*/ 	.short	(.L_28 - .L_27)


	//   ....[0]....
.L_27:
        /*0098*/ 	.word	0x00000250
        /*009c*/ 	.word	0x000000ff
        /*00a0*/ 	.word	0x00000000
        /*00a4*/ 	.short	0x0100
        /*00a6*/ 	.byte	0x08
	.zero		1


	//   ....[1]....
        /*00a8*/ 	.word	0x00000260
        /*00ac*/ 	.word	0x000000ff
        /*00b0*/ 	.word	0x000000e0
        /*00b4*/ 	.short	0x0100
        /*00b6*/ 	.byte	0x08
	.zero		1


	//   ....[2]....
        /*00b8*/ 	.word	0x00000270
        /*00bc*/ 	.word	0x000000ff
        /*00c0*/ 	.word	0x00000008
        /*00c4*/ 	.short	0x0100
        /*00c6*/ 	.byte	0x08
	.zero		1


	//   ....[3]....
        /*00c8*/ 	.word	0x00000280
        /*00cc*/ 	.word	0x000000ff
        /*00d0*/ 	.word	0x000000e8
        /*00d4*/ 	.short	0x0100
        /*00d6*/ 	.byte	0x08
	.zero		1


	//   ....[4]....
        /*00d8*/ 	.word	0x00000290
        /*00dc*/ 	.word	0x000000ff
        /*00e0*/ 	.word	0x00000010
        /*00e4*/ 	.short	0x0100
        /*00e6*/ 	.byte	0x08
	.zero		1


	//   ....[5]....
        /*00e8*/ 	.word	0x000002a0
        /*00ec*/ 	.word	0x000000ff
        /*00f0*/ 	.word	0x000000f0
        /*00f4*/ 	.short	0x0100
        /*00f6*/ 	.byte	0x08
	.zero		1


	//   ....[6]....
        /*00f8*/ 	.word	0x000002b0
        /*00fc*/ 	.word	0x000000ff
        /*0100*/ 	.word	0x00000018
        /*0104*/ 	.short	0x0100
        /*0106*/ 	.byte	0x08
	.zero		1


	//   ....[7]....
        /*0108*/ 	.word	0x000002c0
        /*010c*/ 	.word	0x000000ff
        /*0110*/ 	.word	0x000000f8
        /*0114*/ 	.short	0x0100
        /*0116*/ 	.byte	0x08
	.zero		1


	//   ....[8]....
        /*0118*/ 	.word	0x000002d0
        /*011c*/ 	.word	0x000000ff
        /*0120*/ 	.word	0x00000020
        /*0124*/ 	.short	0x0100
        /*0126*/ 	.byte	0x08
	.zero		1


	//   ....[9]....
        /*0128*/ 	.word	0x000002e0
        /*012c*/ 	.word	0x000000ff
        /*0130*/ 	.word	0x00000100
        /*0134*/ 	.short	0x0100
        /*0136*/ 	.byte	0x08
	.zero		1


	//   ....[10]....
        /*0138*/ 	.word	0x000002f0
        /*013c*/ 	.word	0x000000ff
        /*0140*/ 	.word	0x00000028
        /*0144*/ 	.short	0x0100
        /*0146*/ 	.byte	0x08
	.zero		1


	//   ....[11]....
        /*0148*/ 	.word	0x00000300
        /*014c*/ 	.word	0x000000ff
        /*0150*/ 	.word	0x00000108
        /*0154*/ 	.short	0x0100
        /*0156*/ 	.byte	0x08
	.zero		1


	//   ....[12]....
        /*0158*/ 	.word	0x00000310
        /*015c*/ 	.word	0x000000ff
        /*0160*/ 	.word	0x00000030
        /*0164*/ 	.short	0x0100
        /*0166*/ 	.byte	0x08
	.zero		1


	//   ....[13]....
        /*0168*/ 	.word	0x00000320
        /*016c*/ 	.word	0x000000ff
        /*0170*/ 	.word	0x00000110
        /*0174*/ 	.short	0x0100
        /*0176*/ 	.byte	0x08
	.zero		1


	//   ....[14]....
        /*0178*/ 	.word	0x00000330
        /*017c*/ 	.word	0x000000ff
        /*0180*/ 	.word	0x00000038
        /*0184*/ 	.short	0x0100
        /*0186*/ 	.byte	0x08
	.zero		1


	//   ....[15]....
        /*0188*/ 	.word	0x00000340
        /*018c*/ 	.word	0x000000ff
        /*0190*/ 	.word	0x00000118
        /*0194*/ 	.short	0x0100
        /*0196*/ 	.byte	0x08
	.zero		1


	//   ....[16]....
        /*0198*/ 	.word	0x00000350
        /*019c*/ 	.word	0x000000ff
        /*01a0*/ 	.word	0x00000040
        /*01a4*/ 	.short	0x0100
        /*01a6*/ 	.byte	0x08
	.zero		1


	//   ....[17]....
        /*01a8*/ 	.word	0x00000360
        /*01ac*/ 	.word	0x000000ff
        /*01b0*/ 	.word	0x00000120
        /*01b4*/ 	.short	0x0100
        /*01b6*/ 	.byte	0x08
	.zero		1


	//   ....[18]....
        /*01b8*/ 	.word	0x00000370
        /*01bc*/ 	.word	0x000000ff
        /*01c0*/ 	.word	0x00000048
        /*01c4*/ 	.short	0x0100
        /*01c6*/ 	.byte	0x08
	.zero		1


	//   ....[19]....
        /*01c8*/ 	.word	0x00000380
        /*01cc*/ 	.word	0x000000ff
        /*01d0*/ 	.word	0x00000128
        /*01d4*/ 	.short	0x0100
        /*01d6*/ 	.byte	0x08
	.zero		1


	//   ....[20]....
        /*01d8*/ 	.word	0x00000390
        /*01dc*/ 	.word	0x000000ff
        /*01e0*/ 	.word	0x00000050
        /*01e4*/ 	.short	0x0100
        /*01e6*/ 	.byte	0x08
	.zero		1


	//   ....[21]....
        /*01e8*/ 	.word	0x000003a0
        /*01ec*/ 	.word	0x000000ff
        /*01f0*/ 	.word	0x00000130
        /*01f4*/ 	.short	0x0100
        /*01f6*/ 	.byte	0x08
	.zero		1


	//   ....[22]....
        /*01f8*/ 	.word	0x000003b0
        /*01fc*/ 	.word	0x000000ff
        /*0200*/ 	.word	0x00000058
        /*0204*/ 	.short	0x0100
        /*0206*/ 	.byte	0x08
	.zero		1


	//   ....[23]....
        /*0208*/ 	.word	0x000003c0
        /*020c*/ 	.word	0x000000ff
        /*0210*/ 	.word	0x00000138
        /*0214*/ 	.short	0x0100
        /*0216*/ 	.byte	0x08
	.zero		1


	//   ....[24]....
        /*0218*/ 	.word	0x000003d0
        /*021c*/ 	.word	0x000000ff
        /*0220*/ 	.word	0x00000060
        /*0224*/ 	.short	0x0100
        /*0226*/ 	.byte	0x08
	.zero		1


	//   ....[25]....
        /*0228*/ 	.word	0x000003e0
        /*022c*/ 	.word	0x000000ff
        /*0230*/ 	.word	0x00000140
        /*0234*/ 	.short	0x0100
        /*0236*/ 	.byte	0x08
	.zero		1


	//   ....[26]....
        /*0238*/ 	.word	0x000003f0
        /*023c*/ 	.word	0x000000ff
        /*0240*/ 	.word	0x00000068
        /*0244*/ 	.short	0x0100
        /*0246*/ 	.byte	0x08
	.zero		1


	//   ....[27]....
        /*0248*/ 	.word	0x00000400
        /*024c*/ 	.word	0x000000ff
        /*0250*/ 	.word	0x00000148
        /*0254*/ 	.short	0x0100
        /*0256*/ 	.byte	0x08
	.zero		1


	//   ....[28]....
        /*0258*/ 	.word	0x00000410
        /*025c*/ 	.word	0x000000ff
        /*0260*/ 	.word	0x00000070
        /*0264*/ 	.short	0x0100
        /*0266*/ 	.byte	0x08
	.zero		1


	//   ....[29]....
        /*0268*/ 	.word	0x00000420
        /*026c*/ 	.word	0x000000ff
        /*0270*/ 	.word	0x00000150
        /*0274*/ 	.short	0x0100
        /*0276*/ 	.byte	0x08
	.zero		1


	//   ....[30]....
        /*0278*/ 	.word	0x00000430
        /*027c*/ 	.word	0x000000ff
        /*0280*/ 	.word	0x00000078
        /*0284*/ 	.short	0x0100
        /*0286*/ 	.byte	0x08
	.zero		1


	//   ....[31]....
        /*0288*/ 	.word	0x00000440
        /*028c*/ 	.word	0x000000ff
        /*0290*/ 	.word	0x00000158
        /*0294*/ 	.short	0x0100
        /*0296*/ 	.byte	0x08
	.zero		1


	//   ....[32]....
        /*0298*/ 	.word	0x00000450
        /*029c*/ 	.word	0x000000ff
        /*02a0*/ 	.word	0x00000080
        /*02a4*/ 	.short	0x0100
        /*02a6*/ 	.byte	0x08
	.zero		1


	//   ....[33]....
        /*02a8*/ 	.word	0x00000460
        /*02ac*/ 	.word	0x000000ff
        /*02b0*/ 	.word	0x00000160
        /*02b4*/ 	.short	0x0100
        /*02b6*/ 	.byte	0x08
	.zero		1


	//   ....[34]....
        /*02b8*/ 	.word	0x00000470
        /*02bc*/ 	.word	0x000000ff
        /*02c0*/ 	.word	0x00000088
        /*02c4*/ 	.short	0x0100
        /*02c6*/ 	.byte	0x08
	.zero		1


	//   ....[35]....
        /*02c8*/ 	.word	0x00000480
        /*02cc*/ 	.word	0x000000ff
        /*02d0*/ 	.word	0x00000168
        /*02d4*/ 	.short	0x0100
        /*02d6*/ 	.byte	0x08
	.zero		1


	//   ....[36]....
        /*02d8*/ 	.word	0x00000490
        /*02dc*/ 	.word	0x000000ff
        /*02e0*/ 	.word	0x00000090
        /*02e4*/ 	.short	0x0100
        /*02e6*/ 	.byte	0x08
	.zero		1


	//   ....[37]....
        /*02e8*/ 	.word	0x000004a0
        /*02ec*/ 	.word	0x000000ff
        /*02f0*/ 	.word	0x00000170
        /*02f4*/ 	.short	0x0100
        /*02f6*/ 	.byte	0x08
	.zero		1


	//   ....[38]....
        /*02f8*/ 	.word	0x000004b0
        /*02fc*/ 	.word	0x000000ff
        /*0300*/ 	.word	0x00000098
        /*0304*/ 	.short	0x0100
        /*0306*/ 	.byte	0x08
	.zero		1


	//   ....[39]....
        /*0308*/ 	.word	0x000004c0
        /*030c*/ 	.word	0x000000ff
        /*0310*/ 	.word	0x00000178
        /*0314*/ 	.short	0x0100
        /*0316*/ 	.byte	0x08
	.zero		1


	//   ....[40]....
        /*0318*/ 	.word	0x000004d0
        /*031c*/ 	.word	0x000000ff
        /*0320*/ 	.word	0x000000a0
        /*0324*/ 	.short	0x0100
        /*0326*/ 	.byte	0x08
	.zero		1


	//   ....[41]....
        /*0328*/ 	.word	0x000004e0
        /*032c*/ 	.word	0x000000ff
        /*0330*/ 	.word	0x00000180
        /*0334*/ 	.short	0x0100
        /*0336*/ 	.byte	0x08
	.zero		1


	//   ....[42]....
        /*0338*/ 	.word	0x000004f0
        /*033c*/ 	.word	0x000000ff
        /*0340*/ 	.word	0x000000a8
        /*0344*/ 	.short	0x0100
        /*0346*/ 	.byte	0x08
	.zero		1


	//   ....[43]....
        /*0348*/ 	.word	0x00000500
        /*034c*/ 	.word	0x000000ff
        /*0350*/ 	.word	0x00000188
        /*0354*/ 	.short	0x0100
        /*0356*/ 	.byte	0x08
	.zero		1


	//   ....[44]....
        /*0358*/ 	.word	0x00000510
        /*035c*/ 	.word	0x000000ff
        /*0360*/ 	.word	0x000000b0
        /*0364*/ 	.short	0x0100
        /*0366*/ 	.byte	0x08
	.zero		1


	//   ....[45]....
        /*0368*/ 	.word	0x00000520
        /*036c*/ 	.word	0x000000ff
        /*0370*/ 	.word	0x00000190
        /*0374*/ 	.short	0x0100
        /*0376*/ 	.byte	0x08
	.zero		1


	//   ....[46]....
        /*0378*/ 	.word	0x00000530
        /*037c*/ 	.word	0x000000ff
        /*0380*/ 	.word	0x000000b8
        /*0384*/ 	.short	0x0100
        /*0386*/ 	.byte	0x08
	.zero		1


	//   ....[47]....
        /*0388*/ 	.word	0x00000540
        /*038c*/ 	.word	0x000000ff
        /*0390*/ 	.word	0x00000198
        /*0394*/ 	.short	0x0100
        /*0396*/ 	.byte	0x08
	.zero		1


	//   ....[48]....
        /*0398*/ 	.word	0x00000550
        /*039c*/ 	.word	0x000000ff
        /*03a0*/ 	.word	0x000000c0
        /*03a4*/ 	.short	0x0100
        /*03a6*/ 	.byte	0x08
	.zero		1


	//   ....[49]....
        /*03a8*/ 	.word	0x00000560
        /*03ac*/ 	.word	0x000000ff
        /*03b0*/ 	.word	0x000001a0
        /*03b4*/ 	.short	0x0100
        /*03b6*/ 	.byte	0x08
	.zero		1


	//   ....[50]....
        /*03b8*/ 	.word	0x00000570
        /*03bc*/ 	.word	0x000000ff
        /*03c0*/ 	.word	0x000000c8
        /*03c4*/ 	.short	0x0100
        /*03c6*/ 	.byte	0x08
	.zero		1


	//   ....[51]....
        /*03c8*/ 	.word	0x00000580
        /*03cc*/ 	.word	0x000000ff
        /*03d0*/ 	.word	0x000001a8
        /*03d4*/ 	.short	0x0100
        /*03d6*/ 	.byte	0x08
	.zero		1


	//   ....[52]....
        /*03d8*/ 	.word	0x00000590
        /*03dc*/ 	.word	0x000000ff
        /*03e0*/ 	.word	0x000000d0
        /*03e4*/ 	.short	0x0100
        /*03e6*/ 	.byte	0x08
	.zero		1


	//   ....[53]....
        /*03e8*/ 	.word	0x000005a0
        /*03ec*/ 	.word	0x000000ff
        /*03f0*/ 	.word	0x000001b0
        /*03f4*/ 	.short	0x0100
        /*03f6*/ 	.byte	0x08
	.zero		1


	//   ....[54]....
        /*03f8*/ 	.word	0x000005b0
        /*03fc*/ 	.word	0x000000ff
        /*0400*/ 	.word	0x000000d8
        /*0404*/ 	.short	0x0100
        /*0406*/ 	.byte	0x08
	.zero		1


	//   ....[55]....
        /*0408*/ 	.word	0x000005c0
        /*040c*/ 	.word	0x000000ff
        /*0410*/ 	.word	0x000001b8
        /*0414*/ 	.short	0x0100
        /*0416*/ 	.byte	0x08
	.zero		1


	//   ....[56]....
        /*0418*/ 	.word	0x00000af0
        /*041c*/ 	.word	0x000000ff
        /*0420*/ 	.word	0x000001f0
        /*0424*/ 	.short	0x0100
        /*0426*/ 	.byte	0x08
	.zero		1


	//   ....[57]....
        /*0428*/ 	.word	0x00000b90
        /*042c*/ 	.word	0x000000ff
        /*0430*/ 	.word	0x000001f8
        /*0434*/ 	.short	0x0100
        /*0436*/ 	.byte	0x08
	.zero		1


	//   ....[58]....
        /*0438*/ 	.word	0x00000c00
        /*043c*/ 	.word	0x000000ff
        /*0440*/ 	.word	0x000001d0
        /*0444*/ 	.short	0x0100
        /*0446*/ 	.byte	0x09
	.zero		1


	//   ....[59]....
        /*0448*/ 	.word	0x00000c10
        /*044c*/ 	.word	0x000000ff
        /*0450*/ 	.word	0x000001d8
        /*0454*/ 	.short	0x0100
        /*0456*/ 	.byte	0x09
	.zero		1


	//   ....[60]....
        /*0458*/ 	.word	0x00000c20
        /*045c*/ 	.word	0x000000ff
        /*0460*/ 	.word	0x000001e0
        /*0464*/ 	.short	0x0100
        /*0466*/ 	.byte	0x09
	.zero		1


	//   ....[61]....
        /*0468*/ 	.word	0x00000c30
        /*046c*/ 	.word	0x000000ff
        /*0470*/ 	.word	0x000001e8
        /*0474*/ 	.short	0x0100
        /*0476*/ 	.byte	0x09
	.zero		1


	//   ....[62]....
        /*0478*/ 	.word	0x00001a10
        /*047c*/ 	.word	0x000000ff
        /*0480*/ 	.word	0xfffffff8
        /*0484*/ 	.short	0x010a
        /*0486*/ 	.byte	0x0f
	.zero		1


	//   ....[63]....
        /*0488*/ 	.word	0x00001ce0
        /*048c*/ 	.word	0x000000ff
        /*0490*/ 	.word	0x00000000
        /*0494*/ 	.short	0x010a
        /*0496*/ 	.byte	0x06
	.zero		1


	//   ....[64]....
        /*0498*/ 	.word	0x00001d20
        /*049c*/ 	.word	0x000000ff
        /*04a0*/ 	.word	0x00000000
        /*04a4*/ 	.short	0x010a
        /*04a6*/ 	.byte	0x06
	.zero		1


	//   ....[65]....
        /*04a8*/ 	.word	0x00002290
        /*04ac*/ 	.word	0x000000ff
        /*04b0*/ 	.word	0x00000000
        /*04b4*/ 	.short	0x010a
        /*04b6*/ 	.byte	0x09
	.zero		1


	//   ....[66]....
        /*04b8*/ 	.word	0x000022d0
        /*04bc*/ 	.word	0x000000ff
        /*04c0*/ 	.word	0x00000000
        /*04c4*/ 	.short	0x010a
        /*04c6*/ 	.byte	0x09
	.zero		1


	//   ....[67]....
        /*04c8*/ 	.word	0x000026b0
        /*04cc*/ 	.word	0x00000013
        /*04d0*/ 	.word	0x00000000
        /*04d4*/ 	.short	0x0101
        /*04d6*/ 	.byte	0x3f
	.zero		1


	//   ....[68]....
        /*04d8*/ 	.word	0x00002a30
        /*04dc*/ 	.word	0x00000011
        /*04e0*/ 	.word	0x00000000
        /*04e4*/ 	.short	0x0101
        /*04e6*/ 	.byte	0x17
	.zero		1


	//   ....[69]....
        /*04e8*/ 	.word	0x00002b40
        /*04ec*/ 	.word	0x00000011
        /*04f0*/ 	.word	0x00000000
        /*04f4*/ 	.short	0x0101
        /*04f6*/ 	.byte	0x3f
	.zero		1


	//   ....[70]....
        /*04f8*/ 	.word	0x00002c00
        /*04fc*/ 	.word	0x000000ff
        /*0500*/ 	.word	0x00000008
        /*0504*/ 	.short	0x010a
        /*0506*/ 	.byte	0x0f
	.zero		1


	//   ....[71]....
        /*0508*/ 	.word	0x00005460
        /*050c*/ 	.word	0x00000004
        /*0510*/ 	.word	0x00000000
        /*0514*/ 	.short	0x0101
        /*0516*/ 	.byte	0x17
	.zero		1


	//   ....[72]....
        /*0518*/ 	.word	0x00005d80
        /*051c*/ 	.word	0x00000013
        /*0520*/ 	.word	0x000000e0
        /*0524*/ 	.short	0x010a
        /*0526*/ 	.byte	0x3f
	.zero		1


	//   ....[73]....
        /*0528*/ 	.word	0x00006130
        /*052c*/ 	.word	0x00000004
        /*0530*/ 	.word	0x000001f8
        /*0534*/ 	.short	0x0101
        /*0536*/ 	.byte	0x3f
	.zero		1


	//   ....[74]....
        /*0538*/ 	.word	0x00006860
        /*053c*/ 	.word	0x00000005
        /*0540*/ 	.word	0x00000000
        /*0544*/ 	.short	0x010a
        /*0546*/ 	.byte	0x3f
	.zero		1


	//   ....[75]....
        /*0548*/ 	.word	0x000068e0
        /*054c*/ 	.word	0x00000007
        /*0550*/ 	.word	0x00000000
        /*0554*/ 	.short	0x010a
        /*0556*/ 	.byte	0x3f
	.zero		1


	//   ....[76]....
        /*0558*/ 	.word	0x00006970
        /*055c*/ 	.word	0x00000006
        /*0560*/ 	.word	0x00000000
        /*0564*/ 	.short	0x010a
        /*0566*/ 	.byte	0x3f
	.zero		1


	//   ....[77]....
        /*0568*/ 	.word	0x00006a00
        /*056c*/ 	.word	0x00000007
        /*0570*/ 	.word	0x00000000
        /*0574*/ 	.short	0x010a
        /*0576*/ 	.byte	0x3f
	.zero		1


	//   ....[78]....
        /*0578*/ 	.word	0x00006a90
        /*057c*/ 	.word	0x00000006
        /*0580*/ 	.word	0x00000000
        /*0584*/ 	.short	0x010a
        /*0586*/ 	.byte	0x3f
	.zero		1


	//   ....[79]....
        /*0588*/ 	.word	0x00006b20
        /*058c*/ 	.word	0x00000007
        /*0590*/ 	.word	0x00000000
        /*0594*/ 	.short	0x010a
        /*0596*/ 	.byte	0x3f
	.zero		1


	//   ....[80]....
        /*0598*/ 	.word	0x00006bb0
        /*059c*/ 	.word	0x00000006
        /*05a0*/ 	.word	0x00000000
        /*05a4*/ 	.short	0x010a
        /*05a6*/ 	.byte	0x3f
	.zero		1


	//   ....[81]....
        /*05a8*/ 	.word	0x00006c40
        /*05ac*/ 	.word	0x00000007
        /*05b0*/ 	.word	0x00000000
        /*05b4*/ 	.short	0x010a
        /*05b6*/ 	.byte	0x3f
	.zero		1


	//   ....[82]....
        /*05b8*/ 	.word	0x00006cd0
        /*05bc*/ 	.word	0x00000006
        /*05c0*/ 	.word	0x00000000
        /*05c4*/ 	.short	0x010a
        /*05c6*/ 	.byte	0x3f
	.zero		1


	//   ....[83]....
        /*05c8*/ 	.word	0x00006d60
        /*05cc*/ 	.word	0x00000007
        /*05d0*/ 	.word	0x00000000
        /*05d4*/ 	.short	0x010a
        /*05d6*/ 	.byte	0x3f
	.zero		1


	//   ....[84]....
        /*05d8*/ 	.word	0x00006df0
        /*05dc*/ 	.word	0x00000006
        /*05e0*/ 	.word	0x00000000
        /*05e4*/ 	.short	0x010a
        /*05e6*/ 	.byte	0x3f
	.zero		1


	//   ....[85]....
        /*05e8*/ 	.word	0x00006e80
        /*05ec*/ 	.word	0x00000007
        /*05f0*/ 	.word	0x00000000
        /*05f4*/ 	.short	0x010a
        /*05f6*/ 	.byte	0x3f
	.zero		1


	//   ....[86]....
        /*05f8*/ 	.word	0x00006f10
        /*05fc*/ 	.word	0x00000006
        /*0600*/ 	.word	0x00000000
        /*0604*/ 	.short	0x010a
        /*0606*/ 	.byte	0x3f
	.zero		1


	//   ....[87]....
        /*0608*/ 	.word	0x00006fa0
        /*060c*/ 	.word	0x00000007
        /*0610*/ 	.word	0x00000000
        /*0614*/ 	.short	0x010a
        /*0616*/ 	.byte	0x3f
	.zero		1


	//   ....[88]....
        /*0618*/ 	.word	0x00007030
        /*061c*/ 	.word	0x00000006
        /*0620*/ 	.word	0x00000000
        /*0624*/ 	.short	0x010a
        /*0626*/ 	.byte	0x3f
	.zero		1


	//   ....[89]....
        /*0628*/ 	.word	0x000070c0
        /*062c*/ 	.word	0x00000007
        /*0630*/ 	.word	0x00000000
        /*0634*/ 	.short	0x010a
        /*0636*/ 	.byte	0x3f
	.zero		1


	//   ....[90]....
        /*0638*/ 	.word	0x00007150
        /*063c*/ 	.word	0x00000006
        /*0640*/ 	.word	0x00000000
        /*0644*/ 	.short	0x010a
        /*0646*/ 	.byte	0x3f
	.zero		1


	//   ....[91]....
        /*0648*/ 	.word	0x000071e0
        /*064c*/ 	.word	0x00000007
        /*0650*/ 	.word	0x00000000
        /*0654*/ 	.short	0x010a
        /*0656*/ 	.byte	0x3f
	.zero		1


	//   ....[92]....
        /*0658*/ 	.word	0x00007270
        /*065c*/ 	.word	0x00000006
        /*0660*/ 	.word	0x00000000
        /*0664*/ 	.short	0x010a
        /*0666*/ 	.byte	0x3f
	.zero		1


	//   ....[93]....
        /*0668*/ 	.word	0x00007300
        /*066c*/ 	.word	0x00000007
        /*0670*/ 	.word	0x00000000
        /*0674*/ 	.short	0x010a
        /*0676*/ 	.byte	0x3f
	.zero		1


	//   ....[94]....
        /*0678*/ 	.word	0x00007390
        /*067c*/ 	.word	0x00000006
        /*0680*/ 	.word	0x00000000
        /*0684*/ 	.short	0x010a
        /*0686*/ 	.byte	0x3f
	.zero		1


	//   ....[95]....
        /*0688*/ 	.word	0x00007420
        /*068c*/ 	.word	0x00000007
        /*0690*/ 	.word	0x00000000
        /*0694*/ 	.short	0x010a
        /*0696*/ 	.byte	0x3f
	.zero		1


	//   ....[96]....
        /*0698*/ 	.word	0x000074b0
        /*069c*/ 	.word	0x00000006
        /*06a0*/ 	.word	0x00000000
        /*06a4*/ 	.short	0x010a
        /*06a6*/ 	.byte	0x3f
	.zero		1


	//   ....[97]....
        /*06a8*/ 	.word	0x00007540
        /*06ac*/ 	.word	0x00000007
        /*06b0*/ 	.word	0x00000000
        /*06b4*/ 	.short	0x010a
        /*06b6*/ 	.byte	0x3f
	.zero		1


	//   ....[98]....
        /*06b8*/ 	.word	0x000075d0
        /*06bc*/ 	.word	0x00000006
        /*06c0*/ 	.word	0x00000000
        /*06c4*/ 	.short	0x010a
        /*06c6*/ 	.byte	0x3f
	.zero		1


	//   ....[99]....
        /*06c8*/ 	.word	0x00007660
        /*06cc*/ 	.word	0x00000007
        /*06d0*/ 	.word	0x00000000
        /*06d4*/ 	.short	0x010a
        /*06d6*/ 	.byte	0x3f
	.zero		1


	//   ....[100]....
        /*06d8*/ 	.word	0x000076f0
        /*06dc*/ 	.word	0x00000006
        /*06e0*/ 	.word	0x00000000
        /*06e4*/ 	.short	0x010a
        /*06e6*/ 	.byte	0x3f
	.zero		1


	//   ....[101]....
        /*06e8*/ 	.word	0x00007780
        /*06ec*/ 	.word	0x00000003
        /*06f0*/ 	.word	0x00000000
        /*06f4*/ 	.short	0x010a
        /*06f6*/ 	.byte	0x3f
	.zero		1


	//   ....[102]....
        /*06f8*/ 	.word	0x000077f0
        /*06fc*/ 	.word	0x00000011
        /*0700*/ 	.word	0xfffffff8
        /*0704*/ 	.short	0x010a
        /*0706*/ 	.byte	0x3f
	.zero		1


	//   ....[103]....
        /*0708*/ 	.word	0x00007850
        /*070c*/ 	.word	0x00000011
        /*0710*/ 	.word	0x00000000
        /*0714*/ 	.short	0x010a
        /*0716*/ 	.byte	0x3f
	.zero		1


	//   ....[104]....
        /*0718*/ 	.word	0x000078b0
        /*071c*/ 	.word	0x00000013
        /*0720*/ 	.word	0x00000000
        /*0724*/ 	.short	0x010a
        /*0726*/ 	.byte	0x3f
	.zero		1


	//   ....[105]....
        /*0728*/ 	.word	0x00007910
        /*072c*/ 	.word	0x00000011
        /*0730*/ 	.word	0x00000008
        /*0734*/ 	.short	0x010a
        /*0736*/ 	.byte	0x3f
	.zero		1


	//   ....[106]....
        /*0738*/ 	.word	0x000079e0
        /*073c*/ 	.word	0x00000013
        /*0740*/ 	.word	0x000000e0
        /*0744*/ 	.short	0x010a
        /*0746*/ 	.byte	0x3f
	.zero		1


	//   ....[107]....
        /*0748*/ 	.word	0x00007ac0
        /*074c*/ 	.word	0x00000005
        /*0750*/ 	.word	0x00000000
        /*0754*/ 	.short	0x010a
        /*0756*/ 	.byte	0x3f
	.zero		1


	//   ....[108]....
        /*0758*/ 	.word	0x00007b10
        /*075c*/ 	.word	0x00000007
        /*0760*/ 	.word	0x00000000
        /*0764*/ 	.short	0x010a
        /*0766*/ 	.byte	0x3f
	.zero		1


	//   ....[109]....
        /*0768*/ 	.word	0x00007b60
        /*076c*/ 	.word	0x00000006
        /*0770*/ 	.word	0x00000000
        /*0774*/ 	.short	0x010a
        /*0776*/ 	.byte	0x3f
	.zero		1


	//   ....[110]....
        /*0778*/ 	.word	0x00007bb0
        /*077c*/ 	.word	0x00000007
        /*0780*/ 	.word	0x00000000
        /*0784*/ 	.short	0x010a
        /*0786*/ 	.byte	0x3f
	.zero		1


	//   ....[111]....
        /*0788*/ 	.word	0x00007c00
        /*078c*/ 	.word	0x00000006
        /*0790*/ 	.word	0x00000000
        /*0794*/ 	.short	0x010a
        /*0796*/ 	.byte	0x3f
	.zero		1


	//   ....[112]....
        /*0798*/ 	.word	0x00007c50
        /*079c*/ 	.word	0x00000007
        /*07a0*/ 	.word	0x00000000
        /*07a4*/ 	.short	0x010a
        /*07a6*/ 	.byte	0x3f
	.zero		1


	//   ....[113]....
        /*07a8*/ 	.word	0x00007ca0
        /*07ac*/ 	.word	0x00000006
        /*07b0*/ 	.word	0x00000000
        /*07b4*/ 	.short	0x010a
        /*07b6*/ 	.byte	0x3f
	.zero		1


	//   ....[114]....
        /*07b8*/ 	.word	0x00007cf0
        /*07bc*/ 	.word	0x00000007
        /*07c0*/ 	.word	0x00000000
        /*07c4*/ 	.short	0x010a
        /*07c6*/ 	.byte	0x3f
	.zero		1


	//   ....[115]....
        /*07c8*/ 	.word	0x00007d40
        /*07cc*/ 	.word	0x00000006
        /*07d0*/ 	.word	0x00000000
        /*07d4*/ 	.short	0x010a
        /*07d6*/ 	.byte	0x3f
	.zero		1


	//   ....[116]....
        /*07d8*/ 	.word	0x00007d90
        /*07dc*/ 	.word	0x00000007
        /*07e0*/ 	.word	0x00000000
        /*07e4*/ 	.short	0x010a
        /*07e6*/ 	.byte	0x3f
	.zero		1


	//   ....[117]....
        /*07e8*/ 	.word	0x00007de0
        /*07ec*/ 	.word	0x00000006
        /*07f0*/ 	.word	0x00000000
        /*07f4*/ 	.short	0x010a
        /*07f6*/ 	.byte	0x3f
	.zero		1


	//   ....[118]....
        /*07f8*/ 	.word	0x00007e30
        /*07fc*/ 	.word	0x00000007
        /*0800*/ 	.word	0x00000000
        /*0804*/ 	.short	0x010a
        /*0806*/ 	.byte	0x3f
	.zero		1


	//   ....[119]....
        /*0808*/ 	.word	0x00007e80
        /*080c*/ 	.word	0x00000006
        /*0810*/ 	.word	0x00000000
        /*0814*/ 	.short	0x010a
        /*0816*/ 	.byte	0x3f
	.zero		1


	//   ....[120]....
        /*0818*/ 	.word	0x00007ed0
        /*081c*/ 	.word	0x00000007
        /*0820*/ 	.word	0x00000000
        /*0824*/ 	.short	0x010a
        /*0826*/ 	.byte	0x3f
	.zero		1


	//   ....[121]....
        /*0828*/ 	.word	0x00007f20
        /*082c*/ 	.word	0x00000006
        /*0830*/ 	.word	0x00000000
        /*0834*/ 	.short	0x010a
        /*0836*/ 	.byte	0x3f
	.zero		1


	//   ....[122]....
        /*0838*/ 	.word	0x00007f70
        /*083c*/ 	.word	0x00000007
        /*0840*/ 	.word	0x00000000
        /*0844*/ 	.short	0x010a
        /*0846*/ 	.byte	0x3f
	.zero		1


	//   ....[123]....
        /*0848*/ 	.word	0x00007fc0
        /*084c*/ 	.word	0x00000006
        /*0850*/ 	.word	0x00000000
        /*0854*/ 	.short	0x010a
        /*0856*/ 	.byte	0x3f
	.zero		1


	//   ....[124]....
        /*0858*/ 	.word	0x00008010
        /*085c*/ 	.word	0x00000007
        /*0860*/ 	.word	0x00000000
        /*0864*/ 	.short	0x010a
        /*0866*/ 	.byte	0x3f
	.zero		1


	//   ....[125]....
        /*0868*/ 	.word	0x00008060
        /*086c*/ 	.word	0x00000006
        /*0870*/ 	.word	0x00000000
        /*0874*/ 	.short	0x010a
        /*0876*/ 	.byte	0x3f
	.zero		1


	//   ....[126]....
        /*0878*/ 	.word	0x000080b0
        /*087c*/ 	.word	0x00000007
        /*0880*/ 	.word	0x00000000
        /*0884*/ 	.short	0x010a
        /*0886*/ 	.byte	0x3f
	.zero		1


	//   ....[127]....
        /*0888*/ 	.word	0x00008100
        /*088c*/ 	.word	0x00000006
        /*0890*/ 	.word	0x00000000
        /*0894*/ 	.short	0x010a
        /*0896*/ 	.byte	0x3f
	.zero		1


	//   ....[128]....
        /*0898*/ 	.word	0x00008150
        /*089c*/ 	.word	0x00000007
        /*08a0*/ 	.word	0x00000000
        /*08a4*/ 	.short	0x010a
        /*08a6*/ 	.byte	0x3f
	.zero		1


	//   ....[129]....
        /*08a8*/ 	.word	0x000081a0
        /*08ac*/ 	.word	0x00000006
        /*08b0*/ 	.word	0x00000000
        /*08b4*/ 	.short	0x010a
        /*08b6*/ 	.byte	0x3f
	.zero		1


	//   ....[130]....
        /*08b8*/ 	.word	0x000081f0
        /*08bc*/ 	.word	0x00000007
        /*08c0*/ 	.word	0x00000000
        /*08c4*/ 	.short	0x010a
        /*08c6*/ 	.byte	0x3f
	.zero		1


	//   ....[131]....
        /*08c8*/ 	.word	0x00008240
        /*08cc*/ 	.word	0x00000006
        /*08d0*/ 	.word	0x00000000
        /*08d4*/ 	.short	0x010a
        /*08d6*/ 	.byte	0x3f
	.zero		1


	//   ....[132]....
        /*08d8*/ 	.word	0x00008290
        /*08dc*/ 	.word	0x00000007
        /*08e0*/ 	.word	0x00000000
        /*08e4*/ 	.short	0x010a
        /*08e6*/ 	.byte	0x3f
	.zero		1


	//   ....[133]....
        /*08e8*/ 	.word	0x000082e0
        /*08ec*/ 	.word	0x00000006
        /*08f0*/ 	.word	0x00000000
        /*08f4*/ 	.short	0x010a
        /*08f6*/ 	.byte	0x3f
	.zero		1


	//----- nvinfo : EIATTR_NUM_MBARRIERS
	.align		4
.L_28:
        /*08f8*/ 	.byte	0x03, 0x38
        /*08fa*/ 	.short	0x003e


	//----- nvinfo : EIATTR_EXIT_INSTR_OFFSETS
	.align		4
        /*08fc*/ 	.byte	0x04, 0x1c
        /*08fe*/ 	.short	(.L_30 - .L_29)


	//   ....[0]....
.L_29:
        /*0900*/ 	.word	0x000016d0


	//   ....[1]....
        /*0904*/ 	.word	0x00001730


	//   ....[2]....
        /*0908*/ 	.word	0x00005a70


	//   ....[3]....
        /*090c*/ 	.word	0x00005aa0


	//   ....[4]....
        /*0910*/ 	.word	0x000077d0


	//----- nvinfo : EIATTR_MAX_THREADS
	.align		4
.L_30:
        /*0914*/ 	.byte	0x04, 0x05
        /*0916*/ 	.short	(.L_32 - .L_31)
.L_31:
        /*0918*/ 	.word	0x00000180
        /*091c*/ 	.word	0x00000001
        /*0920*/ 	.word	0x00000001


	//----- nvinfo : EIATTR_CRS_STACK_SIZE
	.align		4
.L_32:
        /*0924*/ 	.byte	0x04, 0x1e
        /*0926*/ 	.short	(.L_34 - .L_33)
.L_33:
        /*0928*/ 	.word	0x00000000


	//----- nvinfo : EIATTR_CBANK_PARAM_SIZE
	.align		4
.L_34:
        /*092c*/ 	.byte	0x03, 0x19
        /*092e*/ 	.short	0x0470


	//----- nvinfo : EIATTR_PARAM_CBANK
	.align		4
        /*0930*/ 	.byte	0x04, 0x0a
        /*0932*/ 	.short	(.L_36 - .L_35)
	.align		4
.L_35:
        /*0934*/ 	.word	index@(.nv.constant0._ZN7cutlass13device_kernelINS_4gemm6kernel13GemmUniversalIN4cute5tupleIJiiiiEEENS1_10collective13CollectiveMmaINS1_37MainloopSm90TmaGmmaWarpSpecializedFP8ILi28ENS5_IJNS4_1CILi2EEENSA_ILi1EEESC_EEENS1_32KernelTmaWarpSpecializedPingpongEEENS5_IJNSA_ILi64EEESG_SG_EEENS_12float_e4m3_tENS5_IJlSC_lEEESI_SJ_NS4_8TiledMMAINS4_8MMA_AtomIJNS4_4SM904GMMA30MMA_64x64x32_F32E4M3E4M3_SS_TNILNSN_7ScaleInE1ELSP_1EEEEEENS4_6LayoutINS5_IJSC_SC_SC_EEENS5_IJNSA_ILi0EEESU_SU_EEEEENS5_IJNS4_10UnderscoreESX_SX_EEEEENS4_13SM90_TMA_LOADENS4_14ComposedLayoutINS4_7SwizzleILi2ELi4ELi3EEENS4_18smem_ptr_flag_bitsILi8EEENSS_INS5_IJNSA_ILi8EEESG_EEENS5_IJSG_SC_EEEEEEEvNS4_8identityENS4_23SM90_TMA_LOAD_MULTICASTES1A_vS1B_EENS_8epilogue10collective6detail29Sm90TmaWarpSpecializedAdapterINS1F_15DefaultEpilogueISI_SJ_SJ_NS1E_6thread17LinearCombinationISI_Li1EffLNS1J_9ScaleType4KindE0ELNS_15FloatRoundStyleE2ESI_EENS1_15EpilogueDefaultEEEEEvvEEEEvNT_6ParamsE)
        /*0938*/ 	.short	0x0210
        /*093a*/ 	.short	0x0470


	//----- nvinfo : EIATTR_SW_WAR
	.align		4
.L_36:
        /*093c*/ 	.byte	0x04, 0x36
        /*093e*/ 	.short	(.L_38 - .L_37)
.L_37:
        /*0940*/ 	.word	0x00000008
.L_38:


//--------------------- .nv.callgraph             --------------------------
	.section	.nv.callgraph,"",@"SHT_CUDA_CALLGRAPH"
	.align	4
	.sectionentsize	8
	.align		4
        /*0000*/ 	.word	0x00000000
	.align		4
        /*0004*/ 	.word	0xffffffff
	.align		4
        /*0008*/ 	.word	0x00000000
	.align		4
        /*000c*/ 	.word	0xfffffffe
	.align		4
        /*0010*/ 	.word	0x00000000
	.align		4
        /*0014*/ 	.word	0xfffffffd
	.align		4
        /*0018*/ 	.word	0x00000000
	.align		4
        /*001c*/ 	.word	0xfffffffc


//--------------------- .nv.constant4             --------------------------
	.section	.nv.constant4,"a",@progbits
	.align	8
	.align		8
.nv.constant4:
        /*0000*/ 	.dword	_ZN39_INTERNAL_1ce01eee_4_k_cu_9b7853ba_34024cuda3std3__45__cpo5beginE
	.align		8
        /*0008*/ 	.dword	_ZN39_INTERNAL_1ce01eee_4_k_cu_9b7853ba_34024cuda3std3__45__cpo3endE
	.align		8
        /*0010*/ 	.dword	_ZN39_INTERNAL_1ce01eee_4_k_cu_9b7853ba_34024cuda3std3__45__cpo6cbeginE
	.align		8
        /*0018*/ 	.dword	_ZN39_INTERNAL_1ce01eee_4_k_cu_9b7853ba_34024cuda3std3__45__cpo4cendE
	.align		8
        /*0020*/ 	.dword	_ZN39_INTERNAL_1ce01eee_4_k_cu_9b7853ba_34024cuda3std3__441_GLOBAL__N__1ce01eee_4_k_cu_9b7853ba_34026ignoreE
	.align		8
        /*0028*/ 	.dword	_ZN39_INTERNAL_1ce01eee_4_k_cu_9b7853ba_34024cuda3std3__419piecewise_constructE
	.align		8
        /*0030*/ 	.dword	_ZN39_INTERNAL_1ce01eee_4_k_cu_9b7853ba_34024cuda3std3__48in_placeE
	.align		8
        /*0038*/ 	.dword	_ZN39_INTERNAL_1ce01eee_4_k_cu_9b7853ba_34024cuda3std6ranges3__45__cpo4swapE
	.align		8
        /*0040*/ 	.dword	_ZN39_INTERNAL_1ce01eee_4_k_cu_9b7853ba_34024cuda3std6ranges3__45__cpo9iter_moveE
	.align		8
        /*0048*/ 	.dword	_ZN39_INTERNAL_1ce01eee_4_k_cu_9b7853ba_34024cute7productE
	.align		8
        /*0050*/ 	.dword	_ZN39_INTERNAL_1ce01eee_4_k_cu_9b7853ba_34024cute1_E


//--------------------- .text._ZN7cutlass13device_kernelINS_4gemm6kernel13GemmUniversalIN4cute5tupleIJiiiiEEENS1_10collective13CollectiveMmaINS1_37MainloopSm90TmaGmmaWarpSpecializedFP8ILi28ENS5_IJNS4_1CILi2EEENSA_ILi1EEESC_EEENS1_32KernelTmaWarpSpecializedPingpongEEENS5_IJNSA_ILi64EEESG_SG_EEENS_12float_e4m3_tENS5_IJlSC_lEEESI_SJ_NS4_8TiledMMAINS4_8MMA_AtomIJNS4_4SM904GMMA30MMA_64x64x32_F32E4M3E4M3_SS_TNILNSN_7ScaleInE1ELSP_1EEEEEENS4_6LayoutINS5_IJSC_SC_SC_EEENS5_IJNSA_ILi0EEESU_SU_EEEEENS5_IJNS4_10UnderscoreESX_SX_EEEEENS4_13SM90_TMA_LOADENS4_14ComposedLayoutINS4_7SwizzleILi2ELi4ELi3EEENS4_18smem_ptr_flag_bitsILi8EEENSS_INS5_IJNSA_ILi8EEESG_EEENS5_IJSG_SC_EEEEEEEvNS4_8identityENS4_23SM90_TMA_LOAD_MULTICASTES1A_vS1B_EENS_8epilogue10collective6detail29Sm90TmaWarpSpecializedAdapterINS1F_15DefaultEpilogueISI_SJ_SJ_NS1E_6thread17LinearCombinationISI_Li1EffLNS1J_9ScaleType4KindE0ELNS_15FloatRoundStyleE2ESI_EENS1_15EpilogueDefaultEEEEEvvEEEEvNT_6ParamsE --------------------------
	.section	.text._ZN7cutlass13device_kernelINS_4gemm6kernel13GemmUniversalIN4cute5tupleIJiiiiEEENS1_10collective13CollectiveMmaINS1_37MainloopSm90TmaGmmaWarpSpecializedFP8ILi28ENS5_IJNS4_1CILi2EEENSA_ILi1EEESC_EEENS1_32KernelTmaWarpSpecializedPingpongEEENS5_IJNSA_ILi64EEESG_SG_EEENS_12float_e4m3_tENS5_IJlSC_lEEESI_SJ_NS4_8TiledMMAINS4_8MMA_AtomIJNS4_4SM904GMMA30MMA_64x64x32_F32E4M3E4M3_SS_TNILNSN_7ScaleInE1ELSP_1EEEEEENS4_6LayoutINS5_IJSC_SC_SC_EEENS5_IJNSA_ILi0EEESU_SU_EEEEENS5_IJNS4_10UnderscoreESX_SX_EEEEENS4_13SM90_TMA_LOADENS4_14ComposedLayoutINS4_7SwizzleILi2ELi4ELi3EEENS4_18smem_ptr_flag_bitsILi8EEENSS_INS5_IJNSA_ILi8EEESG_EEENS5_IJSG_SC_EEEEEEEvNS4_8identityENS4_23SM90_TMA_LOAD_MULTICASTES1A_vS1B_EENS_8epilogue10collective6detail29Sm90TmaWarpSpecializedAdapterINS1F_15DefaultEpilogueISI_SJ_SJ_NS1E_6thread17LinearCombinationISI_Li1EffLNS1J_9ScaleType4KindE0ELNS_15FloatRoundStyleE2ESI_EENS1_15EpilogueDefaultEEEEEvvEEEEvNT_6ParamsE,"ax",@progbits
	.align	128
.text._ZN7cutlass13device_kernelINS_4gemm6kernel13GemmUniversalIN4cute5tupleIJiiiiEEENS1_10collective13CollectiveMmaINS1_37MainloopSm90TmaGmmaWarpSpecializedFP8ILi28ENS5_IJNS4_1CILi2EEENSA_ILi1EEESC_EEENS1_32KernelTmaWarpSpecializedPingpongEEENS5_IJNSA_ILi64EEESG_SG_EEENS_12float_e4m3_tENS5_IJlSC_lEEESI_SJ_NS4_8TiledMMAINS4_8MMA_AtomIJNS4_4SM904GMMA30MMA_64x64x32_F32E4M3E4M3_SS_TNILNSN_7ScaleInE1ELSP_1EEEEEENS4_6LayoutINS5_IJSC_SC_SC_EEENS5_IJNSA_ILi0EEESU_SU_EEEEENS5_IJNS4_10UnderscoreESX_SX_EEEEENS4_13SM90_TMA_LOADENS4_14ComposedLayoutINS4_7SwizzleILi2ELi4ELi3EEENS4_18smem_ptr_flag_bitsILi8EEENSS_INS5_IJNSA_ILi8EEESG_EEENS5_IJSG_SC_EEEEEEEvNS4_8identityENS4_23SM90_TMA_LOAD_MULTICASTES1A_vS1B_EENS_8epilogue10collective6detail29Sm90TmaWarpSpecializedAdapterINS1F_15DefaultEpilogueISI_SJ_SJ_NS1E_6thread17LinearCombinationISI_Li1EffLNS1J_9ScaleType4KindE0ELNS_15FloatRoundStyleE2ESI_EENS1_15EpilogueDefaultEEEEEvvEEEEvNT_6ParamsE:
        .type           _ZN7cutlass13device_kernelINS_4gemm6kernel13GemmUniversalIN4cute5tupleIJiiiiEEENS1_10collective13CollectiveMmaINS1_37MainloopSm90TmaGmmaWarpSpecializedFP8ILi28ENS5_IJNS4_1CILi2EEENSA_ILi1EEESC_EEENS1_32KernelTmaWarpSpecializedPingpongEEENS5_IJNSA_ILi64EEESG_SG_EEENS_12float_e4m3_tENS5_IJlSC_lEEESI_SJ_NS4_8TiledMMAINS4_8MMA_AtomIJNS4_4SM904GMMA30MMA_64x64x32_F32E4M3E4M3_SS_TNILNSN_7ScaleInE1ELSP_1EEEEEENS4_6LayoutINS5_IJSC_SC_SC_EEENS5_IJNSA_ILi0EEESU_SU_EEEEENS5_IJNS4_10UnderscoreESX_SX_EEEEENS4_13SM90_TMA_LOADENS4_14ComposedLayoutINS4_7SwizzleILi2ELi4ELi3EEENS4_18smem_ptr_flag_bitsILi8EEENSS_INS5_IJNSA_ILi8EEESG_EEENS5_IJSG_SC_EEEEEEEvNS4_8identityENS4_23SM90_TMA_LOAD_MULTICASTES1A_vS1B_EENS_8epilogue10collective6detail29Sm90TmaWarpSpecializedAdapterINS1F_15DefaultEpilogueISI_SJ_SJ_NS1E_6thread17LinearCombinationISI_Li1EffLNS1J_9ScaleType4KindE0ELNS_15FloatRoundStyleE2ESI_EENS1_15EpilogueDefaultEEEEEvvEEEEvNT_6ParamsE,@function
        .size           _ZN7cutlass13device_kernelINS_4gemm6kernel13GemmUniversalIN4cute5tupleIJiiiiEEENS1_10collective13CollectiveMmaINS1_37MainloopSm90TmaGmmaWarpSpecializedFP8ILi28ENS5_IJNS4_1CILi2EEENSA_ILi1EEESC_EEENS1_32KernelTmaWarpSpecializedPingpongEEENS5_IJNSA_ILi64EEESG_SG_EEENS_12float_e4m3_tENS5_IJlSC_lEEESI_SJ_NS4_8TiledMMAINS4_8MMA_AtomIJNS4_4SM904GMMA30MMA_64x64x32_F32E4M3E4M3_SS_TNILNSN_7ScaleInE1ELSP_1EEEEEENS4_6LayoutINS5_IJSC_SC_SC_EEENS5_IJNSA_ILi0EEESU_SU_EEEEENS5_IJNS4_10UnderscoreESX_SX_EEEEENS4_13SM90_TMA_LOADENS4_14ComposedLayoutINS4_7SwizzleILi2ELi4ELi3EEENS4_18smem_ptr_flag_bitsILi8EEENSS_INS5_IJNSA_ILi8EEESG_EEENS5_IJSG_SC_EEEEEEEvNS4_8identityENS4_23SM90_TMA_LOAD_MULTICASTES1A_vS1B_EENS_8epilogue10collective6detail29Sm90TmaWarpSpecializedAdapterINS1F_15DefaultEpilogueISI_SJ_SJ_NS1E_6thread17LinearCombinationISI_Li1EffLNS1J_9ScaleType4KindE0ELNS_15FloatRoundStyleE2ESI_EENS1_15EpilogueDefaultEEEEEvvEEEEvNT_6ParamsE,(.L_x_193 - _ZN7cutlass13device_kernelINS_4gemm6kernel13GemmUniversalIN4cute5tupleIJiiiiEEENS1_10collective13CollectiveMmaINS1_37MainloopSm90TmaGmmaWarpSpecializedFP8ILi28ENS5_IJNS4_1CILi2EEENSA_ILi1EEESC_EEENS1_32KernelTmaWarpSpecializedPingpongEEENS5_IJNSA_ILi64EEESG_SG_EEENS_12float_e4m3_tENS5_IJlSC_lEEESI_SJ_NS4_8TiledMMAINS4_8MMA_AtomIJNS4_4SM904GMMA30MMA_64x64x32_F32E4M3E4M3_SS_TNILNSN_7ScaleInE1ELSP_1EEEEEENS4_6LayoutINS5_IJSC_SC_SC_EEENS5_IJNSA_ILi0EEESU_SU_EEEEENS5_IJNS4_10UnderscoreESX_SX_EEEEENS4_13SM90_TMA_LOADENS4_14ComposedLayoutINS4_7SwizzleILi2ELi4ELi3EEENS4_18smem_ptr_flag_bitsILi8EEENSS_INS5_IJNSA_ILi8EEESG_EEENS5_IJSG_SC_EEEEEEEvNS4_8identityENS4_23SM90_TMA_LOAD_MULTICASTES1A_vS1B_EENS_8epilogue10collective6detail29Sm90TmaWarpSpecializedAdapterINS1F_15DefaultEpilogueISI_SJ_SJ_NS1E_6thread17LinearCombinationISI_Li1EffLNS1J_9ScaleType4KindE0ELNS_15FloatRoundStyleE2ESI_EENS1_15EpilogueDefaultEEEEEvvEEEEvNT_6ParamsE)
        .other          _ZN7cutlass13device_kernelINS_4gemm6kernel13GemmUniversalIN4cute5tupleIJiiiiEEENS1_10collective13CollectiveMmaINS1_37MainloopSm90TmaGmmaWarpSpecializedFP8ILi28ENS5_IJNS4_1CILi2EEENSA_ILi1EEESC_EEENS1_32KernelTmaWarpSpecializedPingpongEEENS5_IJNSA_ILi64EEESG_SG_EEENS_12float_e4m3_tENS5_IJlSC_lEEESI_SJ_NS4_8TiledMMAINS4_8MMA_AtomIJNS4_4SM904GMMA30MMA_64x64x32_F32E4M3E4M3_SS_TNILNSN_7ScaleInE1ELSP_1EEEEEENS4_6LayoutINS5_IJSC_SC_SC_EEENS5_IJNSA_ILi0EEESU_SU_EEEEENS5_IJNS4_10UnderscoreESX_SX_EEEEENS4_13SM90_TMA_LOADENS4_14ComposedLayoutINS4_7SwizzleILi2ELi4ELi3EEENS4_18smem_ptr_flag_bitsILi8EEENSS_INS5_IJNSA_ILi8EEESG_EEENS5_IJSG_SC_EEEEEEEvNS4_8identityENS4_23SM90_TMA_LOAD_MULTICASTES1A_vS1B_EENS_8epilogue10collective6detail29Sm90TmaWarpSpecializedAdapterINS1F_15DefaultEpilogueISI_SJ_SJ_NS1E_6thread17LinearCombinationISI_Li1EffLNS1J_9ScaleType4KindE0ELNS_15FloatRoundStyleE2ESI_EENS1_15EpilogueDefaultEEEEEvvEEEEvNT_6ParamsE,@"STO_CUDA_ENTRY STV_DEFAULT"
_ZN7cutlass13device_kernelINS_4gemm6kernel13GemmUniversalIN4cute5tupleIJiiiiEEENS1_10collective13CollectiveMmaINS1_37MainloopSm90TmaGmmaWarpSpecializedFP8ILi28ENS5_IJNS4_1CILi2EEENSA_ILi1EEESC_EEENS1_32KernelTmaWarpSpecializedPingpongEEENS5_IJNSA_ILi64EEESG_SG_EEENS_12float_e4m3_tENS5_IJlSC_lEEESI_SJ_NS4_8TiledMMAINS4_8MMA_AtomIJNS4_4SM904GMMA30MMA_64x64x32_F32E4M3E4M3_SS_TNILNSN_7ScaleInE1ELSP_1EEEEEENS4_6LayoutINS5_IJSC_SC_SC_EEENS5_IJNSA_ILi0EEESU_SU_EEEEENS5_IJNS4_10UnderscoreESX_SX_EEEEENS4_13SM90_TMA_LOADENS4_14ComposedLayoutINS4_7SwizzleILi2ELi4ELi3EEENS4_18smem_ptr_flag_bitsILi8EEENSS_INS5_IJNSA_ILi8EEESG_EEENS5_IJSG_SC_EEEEEEEvNS4_8identityENS4_23SM90_TMA_LOAD_MULTICASTES1A_vS1B_EENS_8epilogue10collective6detail29Sm90TmaWarpSpecializedAdapterINS1F_15DefaultEpilogueISI_SJ_SJ_NS1E_6thread17LinearCombinationISI_Li1EffLNS1J_9ScaleType4KindE0ELNS_15FloatRoundStyleE2ESI_EENS1_15EpilogueDefaultEEEEEvvEEEEvNT_6ParamsE:
[----:B------:R-:W-:Y:S01]  /*0000*/  LDC R1, c[0x0][0x28] ;  /* 0x00000a00ff017b82 */ /* 0x000fe20000000800 */
[----:B------:R-:W0:Y:S01]  /*0010*/  S2R R11, SR_TID.X ;  /* 0x00000000000b7919 */ /* 0x000e220000002100 */
[----:B------:R-:W-:Y:S01]  /*0020*/  ELECT P0, URZ, PT ;  /* 0x00000000003f782f */ /* 0x000fe20003800000 */
[----:B------:R-:W-:Y:S01]  /*0030*/  BSSY B0, `(.L_x_0) ;  /* 0x000000f000007945 */ /* 0x000fe20003800000 */
[--C-:B0-----:R-:W-:Y:S02]  /*0040*/  SHF.R.U32.HI R0, RZ, 0x5, R11.reuse ;  /* 0x00000005ff007819 */ /* 0x101fe4000001160b */
[----:B------:R-:W-:-:S03]  /*0050*/  SHF.R.U32.HI R5, RZ, 0x7, R11 ;  /* 0x00000007ff057819 */ /* 0x000fc6000001160b */
[----:B------:R-:W0:Y:S04]  /*0060*/  SHFL.IDX PT, R2, R0, RZ, 0x1f ;  /* 0x00001fff00027589 */ /* 0x000e2800000e0000 */
[----:B------:R1:W2:Y:S01]  /*0070*/  SHFL.IDX PT, R6, R5, RZ, 0x1f ;  /* 0x00001fff05067589 */ /* 0x0002a200000e0000 */
[----:B0-----:R-:W-:-:S13]  /*0080*/  ISETP.NE.OR P0, PT, R2, RZ, !P0 ;  /* 0x000000ff0200720c */ /* 0x001fda0004705670 */
[----:B-12---:R-:W-:Y:S05]  /*0090*/  @P0 BRA `(.L_x_1) ;  /* 0x0000000000200947 */ /* 0x006fea0003800000 */
[----:B------:R-:W-:Y:S02]  /*00a0*/  ULDC.64 UR4, c[0x0][0x198] ;  /* 0x0000660000047ab9 */ /* 0x000fe40000000a00 */
[----:B------:R-:W-:Y:S02]  /*00b0*/  UIADD3 UR6, UP0, UR4, 0xf0, URZ ;  /* 0x000000f004067890 */ /* 0x000fe4000ff1e03f */
[----:B------:R-:W-:Y:S02]  /*00c0*/  UIADD3 UR4, UP1, UR4, 0x1f0, URZ ;  /* 0x000001f004047890 */ /* 0x000fe4000ff3e03f */
[----:B------:R-:W-:Y:S02]  /*00d0*/  UIADD3.X UR7, URZ, UR5, URZ, UP0, !UPT ;  /* 0x000000053f077290 */ /* 0x000fe400087fe43f */
[----:B------:R-:W-:-:S07]  /*00e0*/  UIADD3.X UR5, URZ, UR5, URZ, UP1, !UPT ;  /* 0x000000053f057290 */ /* 0x000fce0008ffe43f */
[----:B------:R0:W-:Y:S02]  /*00f0*/  UTMACCTL.PF [UR6] ;  /* 0x00000000060079b9 */ /* 0x0001e40008040000 */
[----:B------:R0:W-:Y:S02]  /*0100*/  UTMACCTL.PF [UR4] ;  /* 0x00000000040079b9 */ /* 0x0001e40008040000 */
[----:B0-----:R-:W-:Y:S01]  /*0110*/  NOP ;  /* 0x0000000000007918 */ /* 0x001fe20000000000 */
.L_x_1:
[----:B------:R-:W-:Y:S05]  /*0120*/  BSYNC B0 ;  /* 0x0000000000007941 */ /* 0x000fea0003800000 */
.L_x_0:
[----:B------:R-:W0:Y:S02]  /*0130*/  SHFL.IDX PT, R7, R0, RZ, 0x1f ;  /* 0x00001fff00077589 */ /* 0x000e2400000e0000 */
[----:B0-----:R-:W-:-:S13]  /*0140*/  ISETP.NE.AND P0, PT, R7, RZ, PT ;  /* 0x000000ff0700720c */ /* 0x001fda0003f05270 */
[----:B------:R-:W-:Y:S05]  /*0150*/  @P0 BRA `(.L_x_2) ;  /* 0x0000000400240947 */ /* 0x000fea0003800000 */
[----:B------:R-:W-:Y:S01]  /*0160*/  ELECT P0, URZ, PT ;  /* 0x00000000003f782f */ /* 0x000fe20003800000 */
[----:B------:R-:W-:-:S12]  /*0170*/  BSSY B0, `(.L_x_2) ;  /* 0x0000047000007945 */ /* 0x000fd80003800000 */
[----:B------:R-:W-:Y:S05]  /*0180*/  @!P0 BRA `(.L_x_3) ;  /* 0x0000000400148947 */ /* 0x000fea0003800000 */
[----:B------:R-:W0:Y:S01]  /*0190*/  S2UR UR8, SR_CgaCtaId ;  /* 0x00000000000879c3 */ /* 0x000e220000008800 */
[----:B------:R-:W-:Y:S01]  /*01a0*/  UMOV UR4, 0x400 ;  /* 0x0000040000047882 */ /* 0x000fe20000000000 */
[----:B------:R-:W-:Y:S01]  /*01b0*/  UMOV UR5, 0x1 ;  /* 0x0000000100057882 */ /* 0x000fe20000000000 */
[----:B------:R-:W-:Y:S02]  /*01c0*/  UMOV UR6, 0x2 ;  /* 0x0000000200067882 */ /* 0x000fe40000000000 */
[----:B------:R-:W-:-:S04]  /*01d0*/  UIADD3 UR6, -UR6, 0x100000, URZ ;  /* 0x0010000006067890 */ /* 0x000fc8000fffe13f */
[----:B------:R-:W-:Y:S02]  /*01e0*/  USHF.L.U32 UR7, UR6, 0xb, URZ ;  /* 0x0000000b06077899 */ /* 0x000fe4000800063f */
[----:B------:R-:W-:Y:S02]  /*01f0*/  USHF.L.U32 UR6, UR6, 0x1, URZ ;  /* 0x0000000106067899 */ /* 0x000fe4000800063f */
[----:B0-----:R-:W-:Y:S02]  /*0200*/  ULEA UR8, UR8, UR4, 0x18 ;  /* 0x0000000408087291 */ /* 0x001fe4000f8ec03f */
[----:B------:R-:W-:-:S04]  /*0210*/  UIADD3 UR4, -UR5, 0x100000, URZ ;  /* 0x0010000005047890 */ /* 0x000fc8000fffe13f */
[----:B------:R-:W-:Y:S02]  /*0220*/  USHF.L.U32 UR5, UR4, 0xb, URZ ;  /* 0x0000000b04057899 */ /* 0x000fe4000800063f */
[----:B------:R-:W-:Y:S01]  /*0230*/  USHF.L.U32 UR4, UR4, 0x1, URZ ;  /* 0x0000000104047899 */ /* 0x000fe2000800063f */
[----:B------:R-:W0:Y:S11]  /*0240*/  FENCE.VIEW.ASYNC.S ;  /* 0x00000000000073c6 */ /* 0x000e360000000000 */
[----:B0-----:R0:W1:Y:S01]  /*0250*/  SYNCS.EXCH.64 URZ, [UR8], UR4 ;  /* 0x00000004083f75b2 */ /* 0x0010620008000100 */
[----:B------:R0:W2:Y:S01]  /*0260*/  SYNCS.EXCH.64 URZ, [UR8+0xe0], UR6 ;  /* 0x0000e006083f75b2 */ /* 0x0000a20008000100 */
[----:B------:R0:W3:Y:S01]  /*0270*/  SYNCS.EXCH.64 URZ, [UR8+0x8], UR4 ;  /* 0x00000804083f75b2 */ /* 0x0000e20008000100 */
[----:B------:R0:W4:Y:S01]  /*0280*/  SYNCS.EXCH.64 URZ, [UR8+0xe8], UR6 ;  /* 0x0000e806083f75b2 */ /* 0x0001220008000100 */
[----:B------:R0:W0:Y:S01]  /*0290*/  SYNCS.EXCH.64 URZ, [UR8+0x10], UR4 ;  /* 0x00001004083f75b2 */ /* 0x0000220008000100 */
        /* <DEDUP_REMOVED lines=51> */
[----:B-1234-:R-:W-:Y:S01]  /*05d0*/  NOP ;  /* 0x0000000000007918 */ /* 0x01efe20000000000 */
.L_x_3:
[----:B0-----:R-:W-:Y:S05]  /*05e0*/  BSYNC B0 ;  /* 0x0000000000007941 */ /* 0x001fea0003800000 */
.L_x_2:
[----:B------:R-:W0:Y:S01]  /*05f0*/  SHFL.IDX PT, R3, R0, RZ, 0x1f ;  /* 0x00001fff00037589 */ /* 0x000e2200000e0000 */
[----:B------:R-:W-:Y:S01]  /*0600*/  SHF.R.S32.HI R4, RZ, 0x1f, R11 ;  /* 0x0000001fff047819 */ /* 0x000fe2000001140b */
[----:B------:R-:W1:Y:S01]  /*0610*/  S2UR UR12, SR_CTAID.X ;  /* 0x00000000000c79c3 */ /* 0x000e620000002500 */
[----:B------:R-:W-:Y:S01]  /*0620*/  ELECT P0, URZ, PT ;  /* 0x00000000003f782f */ /* 0x000fe20003800000 */
[----:B------:R2:W3:Y:S01]  /*0630*/  SHFL.IDX PT, R8, R0, RZ, 0x1f ;  /* 0x00001fff00087589 */ /* 0x0004e200000e0000 */
[----:B------:R-:W-:Y:S02]  /*0640*/  LEA.HI R4, R4, R11, RZ, 0x7 ;  /* 0x0000000b04047211 */ /* 0x000fe400078f38ff */
[----:B------:R-:W-:Y:S01]  /*0650*/  ELECT P1, URZ, PT ;  /* 0x00000000003f782f */ /* 0x000fe20003820000 */
[----:B------:R-:W-:Y:S01]  /*0660*/  NOP ;  /* 0x0000000000007918 */ /* 0x000fe20000000000 */
[----:B------:R-:W4:Y:S01]  /*0670*/  S2R R16, SR_CTAID.Y ;  /* 0x0000000000107919 */ /* 0x000f220000002600 */
[----:B------:R-:W-:Y:S01]  /*0680*/  LOP3.LUT R4, R4, 0xffffff80, RZ, 0xc0, !PT ;  /* 0xffffff8004047812 */ /* 0x000fe200078ec0ff */
[----:B------:R-:W-:Y:S01]  /*0690*/  ULDC UR4, c[0x0][0x150] ;  /* 0x0000540000047ab9 */ /* 0x000fe20000000800 */
[----:B------:R-:W5:Y:S01]  /*06a0*/  LDC R12, c[0x0][0x144] ;  /* 0x00005100ff0c7b82 */ /* 0x000f620000000800 */
[----:B------:R3:W5:Y:S01]  /*06b0*/  SHFL.IDX PT, R14, R5, RZ, 0x1f ;  /* 0x00001fff050e7589 */ /* 0x00076200000e0000 */
[----:B------:R-:W-:Y:S01]  /*06c0*/  UMOV UR11, 0x80 ;  /* 0x00000080000b7882 */ /* 0x000fe20000000000 */
[----:B------:R-:W-:Y:S01]  /*06d0*/  IMAD.IADD R10, R11, 0x1, -R4 ;  /* 0x000000010b0a7824 */ /* 0x000fe200078e0a04 */
[----:B------:R-:W-:Y:S01]  /*06e0*/  NOP ;  /* 0x0000000000007918 */ /* 0x000fe20000000000 */
[C---:B------:R-:W-:Y:S01]  /*06f0*/  VIADD R38, R6.reuse, 0xffffffff ;  /* 0xffffffff06267836 */ /* 0x040fe20000000000 */
[----:B------:R-:W-:-:S02]  /*0700*/  ISETP.NE.AND P5, PT, R6, RZ, PT ;  /* 0x000000ff0600720c */ /* 0x000fc40003fa5270 */
[----:B------:R-:W-:Y:S01]  /*0710*/  SHF.R.S32.HI R19, RZ, 0x1f, R10 ;  /* 0x0000001fff137819 */ /* 0x000fe2000001140a */
[----:B------:R-:W5:Y:S01]  /*0720*/  LDC R13, c[0x0][0x140] ;  /* 0x00005000ff0d7b82 */ /* 0x000f620000000800 */
[----:B------:R-:W-:Y:S02]  /*0730*/  ISETP.GE.U32.AND P6, PT, R38, 0x2, PT ;  /* 0x000000022600780c */ /* 0x000fe40003fc6070 */
[----:B0-----:R-:W-:Y:S02]  /*0740*/  ISETP.NE.OR P0, PT, R3, RZ, !P0 ;  /* 0x000000ff0300720c */ /* 0x001fe40004705670 */
[----:B------:R-:W-:Y:S02]  /*0750*/  LEA.HI R3, R19, R10, RZ, 0x3 ;  /* 0x0000000a13037211 */ /* 0x000fe400078f18ff */
[----:B-1----:R-:W-:Y:S01]  /*0760*/  I2FP.F32.U32 R4, UR12 ;  /* 0x0000000c00047c45 */ /* 0x002fe20008201000 */
[----:B------:R-:W0:Y:S01]  /*0770*/  LDC R27, c[0x0][0x148] ;  /* 0x00005200ff1b7b82 */ /* 0x000e220000000800 */
[----:B--2---:R-:W-:-:S02]  /*0780*/  SHF.R.S32.HI R0, RZ, 0x3, R3 ;  /* 0x00000003ff007819 */ /* 0x004fc40000011403 */
[----:B---3--:R-:W-:Y:S01]  /*0790*/  ISETP.NE.OR P1, PT, R8, RZ, !P1 ;  /* 0x000000ff0800720c */ /* 0x008fe20004f25670 */
[----:B------:R-:W-:Y:S01]  /*07a0*/  FMUL R9, R4, UR4 ;  /* 0x0000000404097c20 */ /* 0x000fe20008400000 */
[----:B------:R-:W-:Y:S01]  /*07b0*/  SHF.R.S32.HI R3, RZ, 0x1f, R3 ;  /* 0x0000001fff037819 */ /* 0x000fe20000011403 */
[----:B------:R-:W-:Y:S01]  /*07c0*/  ULDC UR4, c[0x0][0x154] ;  /* 0x0000550000047ab9 */ /* 0x000fe20000000800 */
[----:B------:R-:W-:Y:S01]  /*07d0*/  SHF.R.S32.HI R8, RZ, 0x1f, R7 ;  /* 0x0000001fff087819 */ /* 0x000fe20000011407 */
[----:B------:R-:W-:Y:S01]  /*07e0*/  VOTEU.ALL UP1, P0 ;  /* 0x00000000003f7886 */ /* 0x000fe20000020000 */
[----:B------:R-:W-:Y:S01]  /*07f0*/  LEA.HI R4, R3, R0, RZ, 0x2 ;  /* 0x0000000003047211 */ /* 0x000fe200078f10ff */
[----:B------:R-:W1:Y:S01]  /*0800*/  F2I.U32.TRUNC.NTZ R9, R9 ;  /* 0x0000000900097305 */ /* 0x000e62000020f000 */
[----:B------:R-:W-:Y:S01]  /*0810*/  LEA.HI R8, R8, R7, RZ, 0x2 ;  /* 0x0000000708087211 */ /* 0x000fe200078f10ff */
[----:B------:R-:W-:Y:S01]  /*0820*/  VOTEU.ALL UP0, P0 ;  /* 0x00000000003f7886 */ /* 0x000fe20000000000 */
[----:B------:R-:W-:Y:S01]  /*0830*/  SHF.R.S32.HI R3, RZ, 0x1f, R2 ;  /* 0x0000001fff037819 */ /* 0x000fe20000011402 */
[----:B------:R-:W2:Y:S01]  /*0840*/  @!UP1 S2UR UR7, SR_CgaCtaId ;  /* 0x00000000000799c3 */ /* 0x000ea20000008800 */
[----:B------:R-:W-:Y:S01]  /*0850*/  LOP3.LUT R5, R4, 0xfffffffc, RZ, 0xc0, !PT ;  /* 0xfffffffc04057812 */ /* 0x000fe200078ec0ff */
[----:B------:R-:W-:Y:S01]  /*0860*/  VOTEU.ALL UP2, P1 ;  /* 0x00000000003f7886 */ /* 0x000fe20000840000 */
[----:B------:R-:W-:Y:S01]  /*0870*/  LOP3.LUT R8, R8, 0x3ffffffc, RZ, 0xc0, !PT ;  /* 0x3ffffffc08087812 */ /* 0x000fe200078ec0ff */
[----:B------:R-:W-:Y:S01]  /*0880*/  @!UP1 UMOV UR6, 0x400 ;  /* 0x0000040000069882 */ /* 0x000fe20000000000 */
[----:B------:R-:W-:Y:S01]  /*0890*/  LEA.HI R3, R3, R2, RZ, 0x2 ;  /* 0x0000000203037211 */ /* 0x000fe200078f10ff */
[----:B------:R-:W-:Y:S01]  /*08a0*/  IMAD.IADD R5, R0, 0x1, -R5 ;  /* 0x0000000100057824 */ /* 0x000fe200078e0a05 */
[----:B------:R-:W-:Y:S01]  /*08b0*/  @!UP2 UMOV UR9, 0x400 ;  /* 0x000004000009a882 */ /* 0x000fe20000000000 */
[----:B------:R-:W-:Y:S01]  /*08c0*/  IMAD.IADD R8, R7, 0x1, -R8 ;  /* 0x0000000107087824 */ /* 0x000fe200078e0a08 */
[----:B------:R-:W-:Y:S01]  /*08d0*/  LOP3.LUT R3, R3, 0xfffffffc, RZ, 0xc0, !PT ;  /* 0xfffffffc03037812 */ /* 0x000fe200078ec0ff */
[----:B------:R-:W3:Y:S01]  /*08e0*/  @!UP2 S2UR UR10, SR_CgaCtaId ;  /* 0x00000000000aa9c3 */ /* 0x000ee20000008800 */
[----:B-1----:R-:W-:Y:S01]  /*08f0*/  IMAD.MOV R9, RZ, RZ, -R9 ;  /* 0x000000ffff097224 */ /* 0x002fe200078e0a09 */
[----:B------:R-:W-:Y:S01]  /*0900*/  VOTEU.ALL UP3, P1 ;  /* 0x00000000003f7886 */ /* 0x000fe20000860000 */
[----:B------:R-:W-:Y:S01]  /*0910*/  IMAD R5, R8, 0x4, R5 ;  /* 0x0000000408057824 */ /* 0x000fe200078e0205 */
[----:B------:R-:W-:Y:S01]  /*0920*/  VOTEU.ALL UP4, P1 ;  /* 0x00000000003f7886 */ /* 0x000fe20000880000 */
[----:B------:R-:W-:Y:S01]  /*0930*/  IMAD.IADD R18, R2, 0x1, -R3 ;  /* 0x0000000102127824 */ /* 0x000fe200078e0a03 */
[----:B----4-:R-:W-:Y:S01]  /*0940*/  I2FP.F32.U32 R2, R16 ;  /* 0x0000001000027245 */ /* 0x010fe20000201000 */
[----:B-----5:R-:W-:Y:S01]  /*0950*/  IMAD R25, R12, R9, UR12 ;  /* 0x0000000c0c197e24 */ /* 0x020fe2000f8e0209 */
[C---:B------:R-:W-:Y:S01]  /*0960*/  LEA.HI R0, R5.reuse, R5, RZ, 0x1 ;  /* 0x0000000505007211 */ /* 0x040fe200078f08ff */
[C---:B------:R-:W-:Y:S01]  /*0970*/  IMAD.SHL.U32 R12, R5.reuse, 0x4, RZ ;  /* 0x00000004050c7824 */ /* 0x040fe200078e00ff */
[----:B------:R-:W-:Y:S01]  /*0980*/  VOTEU.ALL UP5, P1 ;  /* 0x00000000003f7886 */ /* 0x000fe200008a0000 */
[----:B------:R-:W-:Y:S01]  /*0990*/  FMUL R2, R2, UR4 ;  /* 0x0000000402027c20 */ /* 0x000fe20008400000 */
[----:B------:R-:W-:Y:S01]  /*09a0*/  LOP3.LUT R0, R0, 0xfffffffe, RZ, 0xc0, !PT ;  /* 0xfffffffe00007812 */ /* 0x000fe200078ec0ff */
[----:B------:R-:W-:Y:S01]  /*09b0*/  UMOV UR4, 0x20 ;  /* 0x0000002000047882 */ /* 0x000fe20000000000 */
[----:B--2---:R-:W-:Y:S01]  /*09c0*/  @!UP1 ULEA UR8, UR7, UR6, 0x18 ;  /* 0x0000000607089291 */ /* 0x004fe2000f8ec03f */
[----:B------:R-:W-:Y:S01]  /*09d0*/  LOP3.LUT R12, R5, 0xc, R12, 0x78, !PT ;  /* 0x0000000c050c7812 */ /* 0x000fe200078e780c */
[----:B------:R-:W-:-:S04]  /*09e0*/  @!UP1 UIADD3 UR4, -UR4, 0x100000, URZ ;  /* 0x0010000004049890 */ /* 0x000fc8000fffe13f */
[----:B------:R-:W-:Y:S02]  /*09f0*/  @!UP1 USHF.L.U32 UR5, UR4, 0xb, URZ ;  /* 0x0000000b04059899 */ /* 0x000fe4000800063f */
[----:B------:R-:W-:Y:S01]  /*0a00*/  @!UP1 USHF.L.U32 UR4, UR4, 0x1, URZ ;  /* 0x0000000104049899 */ /* 0x000fe2000800063f */
[----:B------:R-:W-:Y:S01]  /*0a10*/  IMAD.IADD R0, R5, 0x1, -R0 ;  /* 0x0000000105007824 */ /* 0x000fe200078e0a00 */
[----:B------:R-:W1:Y:S01]  /*0a20*/  F2I.U32.TRUNC.NTZ R2, R2 ;  /* 0x0000000200027305 */ /* 0x000e62000020f000 */
[----:B------:R-:W-:-:S04]  /*0a30*/  @!UP2 UIADD3 UR6, -UR11, 0x100000, URZ ;  /* 0x001000000b06a890 */ /* 0x000fc8000fffe13f */
[----:B------:R-:W-:Y:S02]  /*0a40*/  @!UP2 USHF.L.U32 UR7, UR6, 0xb, URZ ;  /* 0x0000000b0607a899 */ /* 0x000fe4000800063f */
[----:B------:R-:W-:Y:S01]  /*0a50*/  @!UP2 USHF.L.U32 UR6, UR6, 0x1, URZ ;  /* 0x000000010606a899 */ /* 0x000fe2000800063f */
[----:B------:R-:W-:Y:S01]  /*0a60*/  ISETP.EQ.U32.AND P2, PT, R13, 0x1, PT ;  /* 0x000000010d00780c */ /* 0x000fe20003f42070 */
[----:B------:R-:W-:Y:S01]  /*0a70*/  VOTEU.ALL UP1, P0 ;  /* 0x00000000003f7886 */ /* 0x000fe20000020000 */
[----:B------:R-:W-:Y:S01]  /*0a80*/  ISETP.NE.AND P3, PT, R0, R25, PT ;  /* 0x000000190000720c */ /* 0x000fe20003f65270 */
[----:B------:R-:W-:Y:S01]  /*0a90*/  IMAD.MOV.U32 R13, RZ, RZ, 0x1 ;  /* 0x00000001ff0d7424 */ /* 0x000fe200078e00ff */
[----:B---3--:R-:W-:Y:S01]  /*0aa0*/  @!UP2 ULEA UR9, UR10, UR9, 0x18 ;  /* 0x000000090a09a291 */ /* 0x008fe2000f8ec03f */
[----:B------:R-:W-:Y:S01]  /*0ab0*/  LOP3.LUT P0, RZ, R10, 0x7, RZ, 0xc0, !PT ;  /* 0x000000070aff7812 */ /* 0x000fe2000780c0ff */
[----:B------:R-:W-:Y:S01]  /*0ac0*/  VOTEU.ALL UP2, P1 ;  /* 0x00000000003f7886 */ /* 0x000fe20000840000 */
[----:B------:R-:W-:Y:S01]  /*0ad0*/  ISETP.NE.AND P1, PT, R18, 0x3, PT ;  /* 0x000000031200780c */ /* 0x000fe20003f25270 */
[----:B------:R-:W2:Y:S02]  /*0ae0*/  FENCE.VIEW.ASYNC.S ;  /* 0x00000000000073c6 */ /* 0x000ea40000000000 */
[----:B--2---:R2:W3:Y:S01]  /*0af0*/  @!UP0 SYNCS.EXCH.64 URZ, [UR8+0x1f0], UR4 ;  /* 0x0001f004083f85b2 */ /* 0x0044e20008000100 */
[----:B------:R-:W-:-:S02]  /*0b00*/  ISETP.LT.U32.AND P0, PT, R12, 0x2, !P0 ;  /* 0x000000020c00780c */ /* 0x000fc40004701070 */
[----:B------:R-:W-:Y:S01]  /*0b10*/  ISETP.EQ.OR P1, PT, R18, RZ, !P1 ;  /* 0x000000ff1200720c */ /* 0x000fe20004f22670 */
[----:B-1----:R-:W-:Y:S01]  /*0b20*/  IMAD.MOV R24, RZ, RZ, -R2 ;  /* 0x000000ffff187224 */ /* 0x002fe200078e0a02 */
[----:B------:R-:W-:Y:S02]  /*0b30*/  R2UR UR15, R14 ;  /* 0x000000000e0f72ca */ /* 0x000fe400000e0000 */
[----:B------:R-:W-:Y:S01]  /*0b40*/  @P3 LEA.HI R0, R12, R12, RZ, 0x1 ;  /* 0x0000000c0c003211 */ /* 0x000fe200078f08ff */
[----:B0-----:R-:W-:Y:S01]  /*0b50*/  IMAD R3, R27, R24, R16 ;  /* 0x000000181b037224 */ /* 0x001fe200078e0210 */
[----:B------:R-:W-:Y:S02]  /*0b60*/  ISETP.EQ.AND P1, PT, R6, RZ, P1 ;  /* 0x000000ff0600720c */ /* 0x000fe40000f22270 */
[----:B------:R-:W-:Y:S02]  /*0b70*/  @P3 SHF.R.S32.HI R0, RZ, 0x1, R0 ;  /* 0x00000001ff003819 */ /* 0x000fe40000011400 */
[----:B------:R-:W-:Y:S01]  /*0b80*/  SEL R7, RZ, 0x1, !P1 ;  /* 0x00000001ff077807 */ /* 0x000fe20004800000 */
[----:B------:R2:W0:Y:S01]  /*0b90*/  @!UP1 SYNCS.EXCH.64 URZ, [UR8+0x1f8], UR4 ;  /* 0x0001f804083f95b2 */ /* 0x0004220008000100 */
[----:B------:R-:W-:Y:S01]  /*0ba0*/  @P3 ISETP.NE.AND P4, PT, R0, R3, PT ;  /* 0x000000030000320c */ /* 0x000fe20003f85270 */
[----:B------:R-:W-:Y:S01]  /*0bb0*/  NOP ;  /* 0x0000000000007918 */ /* 0x000fe20000000000 */
[----:B------:R-:W-:-:S02]  /*0bc0*/  SEL R0, RZ, 0x1, !P0 ;  /* 0x00000001ff007807 */ /* 0x000fc40004000000 */
[----:B------:R-:W-:Y:S02]  /*0bd0*/  @P3 SEL R13, RZ, 0x1, P4 ;  /* 0x00000001ff0d3807 */ /* 0x000fe40002000000 */
[----:B------:R-:W-:Y:S02]  /*0be0*/  SEL R7, R7, 0x2, P6 ;  /* 0x0000000207077807 */ /* 0x000fe40003000000 */
[----:B------:R-:W-:Y:S01]  /*0bf0*/  LOP3.LUT R13, R13, R0, RZ, 0xc0, !PT ;  /* 0x000000000d0d7212 */ /* 0x000fe200078ec0ff */
[----:B------:R2:W1:Y:S01]  /*0c00*/  @!UP2 SYNCS.EXCH.64 URZ, [UR9+0x1d0], UR6 ;  /* 0x0001d006093fa5b2 */ /* 0x0004620008000100 */
[----:B------:R2:W4:Y:S01]  /*0c10*/  @!UP3 SYNCS.EXCH.64 URZ, [UR9+0x1d8], UR6 ;  /* 0x0001d806093fb5b2 */ /* 0x0005220008000100 */
[----:B------:R2:W0:Y:S01]  /*0c20*/  @!UP4 SYNCS.EXCH.64 URZ, [UR9+0x1e0], UR6 ;  /* 0x0001e006093fc5b2 */ /* 0x0004220008000100 */
[----:B------:R2:W0:Y:S01]  /*0c30*/  @!UP5 SYNCS.EXCH.64 URZ, [UR9+0x1e8], UR6 ;  /* 0x0001e806093fd5b2 */ /* 0x0004220008000100 */
[----:B------:R-:W-:Y:S01]  /*0c40*/  NOP ;  /* 0x0000000000007918 */ /* 0x000fe20000000000 */
[----:B--23--:R-:W-:Y:S05]  /*0c50*/  @!P2 BRA `(.L_x_4) ;  /* 0x000000000008a947 */ /* 0x00cfea0003800000 */
[----:B01--4-:R-:W-:Y:S01]  /*0c60*/  UCGABAR_ARV ;  /* 0x00000000000079c7 */ /* 0x013fe20008000000 */
[----:B------:R-:W-:Y:S05]  /*0c70*/  BRA `(.L_x_5) ;  /* 0x0000000000047947 */ /* 0x000fea0003800000 */
.L_x_4:
[----:B01--4-:R-:W-:Y:S01]  /*0c80*/  NOP ;  /* 0x0000000000007918 */ /* 0x013fe20000000000 */
.L_x_5:
[----:B------:R-:W-:Y:S01]  /*0c90*/  ULDC.64 UR4, c[0x0][0x598] ;  /* 0x0001660000047ab9 */ /* 0x000fe20000000a00 */
[----:B------:R-:W-:Y:S01]  /*0ca0*/  ULDC.64 UR20, c[0x0][0x208] ;  /* 0x0000820000147ab9 */ /* 0x000fe20000000a00 */
[----:B------:R-:W-:-:S04]  /*0cb0*/  ISETP.NE.U32.AND P0, PT, RZ, UR4, PT ;  /* 0x00000004ff007c0c */ /* 0x000fc8000bf05070 */
[----:B------:R-:W-:-:S13]  /*0cc0*/  ISETP.NE.AND.EX P0, PT, RZ, UR5, PT, P0 ;  /* 0x00000005ff007c0c */ /* 0x000fda000bf05300 */
[----:B------:R-:W-:Y:S05]  /*0cd0*/  @!P0 BRA `(.L_x_6) ;  /* 0x00000000001c8947 */ /* 0x000fea0003800000 */
[----:B------:R-:W0:Y:S02]  /*0ce0*/  LDC.64 R2, c[0x0][0x598] ;  /* 0x00016600ff027b82 */ /* 0x000e240000000a00 */
[----:B0-----:R-:W2:Y:S02]  /*0cf0*/  LDG.E.64 R2, desc[UR20][R2.64] ;  /* 0x0000001402027981 */ /* 0x001ea4000c1e1b00 */
[----:B--2---:R-:W-:-:S04]  /*0d00*/  ISETP.NE.U32.AND P0, PT, R2, RZ, PT ;  /* 0x000000ff0200720c */ /* 0x004fc80003f05070 */
[----:B------:R-:W-:-:S13]  /*0d10*/  ISETP.NE.AND.EX P0, PT, R3, RZ, PT, P0 ;  /* 0x000000ff0300720c */ /* 0x000fda0003f05300 */
[----:B------:R-:W-:Y:S05]  /*0d20*/  @!P0 BRA `(.L_x_6) ;  /* 0x0000000000088947 */ /* 0x000fea0003800000 */
[----:B------:R0:W5:Y:S01]  /*0d30*/  LD.E R14, desc[UR20][R2.64] ;  /* 0x00000014020e7980 */ /* 0x000162000c101900 */
[----:B------:R-:W-:Y:S05]  /*0d40*/  BRA `(.L_x_7) ;  /* 0x0000000000207947 */ /* 0x000fea0003800000 */
.L_x_6:
[----:B------:R-:W-:Y:S02]  /*0d50*/  ULDC.64 UR4, c[0x0][0x588] ;  /* 0x0001620000047ab9 */ /* 0x000fe40000000a00 */
[----:B------:R-:W-:-:S04]  /*0d60*/  ISETP.NE.U32.AND P0, PT, RZ, UR4, PT ;  /* 0x00000004ff007c0c */ /* 0x000fc8000bf05070 */
[----:B------:R-:W-:-:S13]  /*0d70*/  ISETP.NE.AND.EX P0, PT, RZ, UR5, PT, P0 ;  /* 0x00000005ff007c0c */ /* 0x000fda000bf05300 */
[----:B------:R-:W-:Y:S05]  /*0d80*/  @!P0 BRA `(.L_x_8) ;  /* 0x00000000000c8947 */ /* 0x000fea0003800000 */
[----:B------:R-:W0:Y:S02]  /*0d90*/  LDC.64 R14, c[0x0][0x588] ;  /* 0x00016200ff0e7b82 */ /* 0x000e240000000a00 */
[----:B0-----:R1:W5:Y:S01]  /*0da0*/  LDG.E R14, desc[UR20][R14.64] ;  /* 0x000000140e0e7981 */ /* 0x001362000c1e1900 */
[----:B------:R-:W-:Y:S05]  /*0db0*/  BRA `(.L_x_7) ;  /* 0x0000000000047947 */ /* 0x000fea0003800000 */
.L_x_8:
[----:B------:R-:W2:Y:S02]  /*0dc0*/  LDC R14, c[0x0][0x580] ;  /* 0x00016000ff0e7b82 */ /* 0x000ea40000000800 */
.L_x_7:
[----:B------:R-:W-:Y:S02]  /*0dd0*/  ULDC.64 UR4, c[0x0][0x5a0] ;  /* 0x0001680000047ab9 */ /* 0x000fe40000000a00 */
[----:B------:R-:W-:-:S04]  /*0de0*/  ISETP.NE.U32.AND P0, PT, RZ, UR4, PT ;  /* 0x00000004ff007c0c */ /* 0x000fc8000bf05070 */
[----:B------:R-:W-:-:S13]  /*0df0*/  ISETP.NE.AND.EX P0, PT, RZ, UR5, PT, P0 ;  /* 0x00000005ff007c0c */ /* 0x000fda000bf05300 */
[----:B------:R-:W-:Y:S05]  /*0e00*/  @!P0 BRA `(.L_x_9) ;  /* 0x00000000001c8947 */ /* 0x000fea0003800000 */
[----:B0-----:R-:W0:Y:S02]  /*0e10*/  LDC.64 R2, c[0x0][0x5a0] ;  /* 0x00016800ff027b82 */ /* 0x001e240000000a00 */
[----:B0-----:R-:W3:Y:S02]  /*0e20*/  LDG.E.64 R2, desc[UR20][R2.64] ;  /* 0x0000001402027981 */ /* 0x001ee4000c1e1b00 */
[----:B---3--:R-:W-:-:S04]  /*0e30*/  ISETP.NE.U32.AND P0, PT, R2, RZ, PT ;  /* 0x000000ff0200720c */ /* 0x008fc80003f05070 */
[----:B------:R-:W-:-:S13]  /*0e40*/  ISETP.NE.AND.EX P0, PT, R3, RZ, PT, P0 ;  /* 0x000000ff0300720c */ /* 0x000fda0003f05300 */
[----:B------:R-:W-:Y:S05]  /*0e50*/  @!P0 BRA `(.L_x_9) ;  /* 0x0000000000088947 */ /* 0x000fea0003800000 */
[----:B-1----:R0:W5:Y:S01]  /*0e60*/  LD.E R15, desc[UR20][R2.64] ;  /* 0x00000014020f7980 */ /* 0x002162000c101900 */
[----:B------:R-:W-:Y:S05]  /*0e70*/  BRA `(.L_x_10) ;  /* 0x0000000000207947 */ /* 0x000fea0003800000 */
.L_x_9:
[----:B------:R-:W-:Y:S02]  /*0e80*/  ULDC.64 UR4, c[0x0][0x590] ;  /* 0x0001640000047ab9 */ /* 0x000fe40000000a00 */
[----:B------:R-:W-:-:S04]  /*0e90*/  ISETP.NE.U32.AND P0, PT, RZ, UR4, PT ;  /* 0x00000004ff007c0c */ /* 0x000fc8000bf05070 */
[----:B------:R-:W-:-:S13]  /*0ea0*/  ISETP.NE.AND.EX P0, PT, RZ, UR5, PT, P0 ;  /* 0x00000005ff007c0c */ /* 0x000fda000bf05300 */
[----:B------:R-:W-:Y:S05]  /*0eb0*/  @!P0 BRA `(.L_x_11) ;  /* 0x00000000000c8947 */ /* 0x000fea0003800000 */
[----:B0-----:R-:W1:Y:S02]  /*0ec0*/  LDC.64 R2, c[0x0][0x590] ;  /* 0x00016400ff027b82 */ /* 0x001e640000000a00 */
[----:B-1----:R1:W5:Y:S01]  /*0ed0*/  LDG.E R15, desc[UR20][R2.64] ;  /* 0x00000014020f7981 */ /* 0x002362000c1e1900 */
[----:B------:R-:W-:Y:S05]  /*0ee0*/  BRA `(.L_x_10) ;  /* 0x0000000000047947 */ /* 0x000fea0003800000 */
.L_x_11:
[----:B-1----:R-:W3:Y:S02]  /*0ef0*/  LDC R15, c[0x0][0x584] ;  /* 0x00016100ff0f7b82 */ /* 0x002ee40000000800 */
.L_x_10:
[----:B------:R-:W4:Y:S01]  /*0f00*/  LDC R0, c[0x0][0x65c] ;  /* 0x00019700ff007b82 */ /* 0x000f220000000800 */
[----:B------:R-:W-:Y:S01]  /*0f10*/  ULDC UR8, c[0x0][0x28c] ;  /* 0x0000a30000087ab9 */ /* 0x000fe20000000800 */
[----:B------:R-:W-:Y:S01]  /*0f20*/  ISETP.NE.AND P0, PT, R6, 0x2, PT ;  /* 0x000000020600780c */ /* 0x000fe20003f05270 */
[----:B------:R-:W-:Y:S01]  /*0f30*/  UIADD3 UR8, UR8, 0x3f, URZ ;  /* 0x0000003f08087890 */ /* 0x000fe2000fffe03f */
[----:B------:R-:W-:Y:S01]  /*0f40*/  IMAD.U32 R4, RZ, RZ, UR12 ;  /* 0x0000000cff047e24 */ /* 0x000fe2000f8e00ff */
[----:B------:R-:W-:Y:S01]  /*0f50*/  UMOV UR5, URZ ;  /* 0x0000003f00057c82 */ /* 0x000fe20008000000 */
[----:B------:R-:W-:Y:S01]  /*0f60*/  UMOV UR4, URZ ;  /* 0x0000003f00047c82 */ /* 0x000fe20008000000 */
[----:B------:R-:W-:-:S04]  /*0f70*/  USHF.R.S32.HI UR9, URZ, 0x1f, UR8 ;  /* 0x0000001f3f097899 */ /* 0x000fc80008011408 */
[----:B------:R-:W-:-:S04]  /*0f80*/  ULEA.HI UR9, UR9, UR8, URZ, 0x6 ;  /* 0x0000000809097291 */ /* 0x000fc8000f8f303f */
[----:B------:R-:W-:Y:S01]  /*0f90*/  USHF.R.S32.HI UR13, URZ, 0x6, UR9 ;  /* 0x000000063f0d7899 */ /* 0x000fe20008011409 */
[----:B----4-:R-:W-:-:S13]  /*0fa0*/  ISETP.NE.AND P4, PT, R0, 0x1, PT ;  /* 0x000000010000780c */ /* 0x010fda0003f85270 */
[----:B01----:R-:W0:Y:S01]  /*0fb0*/  @P4 LDC R3, c[0x0][0x10] ;  /* 0x00000400ff034b82 */ /* 0x003e220000000800 */
[----:B------:R-:W-:Y:S02]  /*0fc0*/  @P4 IMAD.MOV.U32 R17, RZ, RZ, RZ ;  /* 0x000000ffff114224 */ /* 0x000fe400078e00ff */
[----:B------:R-:W-:-:S05]  /*0fd0*/  @P4 IMAD.MOV.U32 R5, RZ, RZ, RZ ;  /* 0x000000ffff054224 */ /* 0x000fca00078e00ff */
[----:B------:R-:W1:Y:S01]  /*0fe0*/  @!P4 LDC R9, c[0x0][0xc] ;  /* 0x00000300ff09cb82 */ /* 0x000e620000000800 */
[----:B------:R-:W-:Y:S01]  /*0ff0*/  ULDC UR6, c[0x0][0xc] ;  /* 0x0000030000067ab9 */ /* 0x000fe20000000800 */
[----:B------:R-:W-:Y:S02]  /*1000*/  ULDC UR7, c[0x0][0x10] ;  /* 0x0000040000077ab9 */ /* 0x000fe40000000800 */
[----:B------:R-:W-:-:S04]  /*1010*/  UIMAD.WIDE.U32 UR6, UR6, UR7, URZ ;  /* 0x00000007060672a5 */ /* 0x000fc8000f8e003f */
[----:B------:R-:W4:Y:S01]  /*1020*/  LDC R8, c[0x0][0x14] ;  /* 0x00000500ff087b82 */ /* 0x000f220000000800 */
[----:B0-----:R-:W-:-:S04]  /*1030*/  @P4 IMAD.WIDE.U32 R2, R3, UR12, R16 ;  /* 0x0000000c03024c25 */ /* 0x001fc8000f8e0010 */
[----:B------:R-:W-:Y:S02]  /*1040*/  @P4 IMAD.IADD R3, R3, 0x1, R5 ;  /* 0x0000000103034824 */ /* 0x000fe400078e0205 */
[----:B------:R-:W-:Y:S02]  /*1050*/  IMAD.MOV.U32 R5, RZ, RZ, RZ ;  /* 0x000000ffff057224 */ /* 0x000fe400078e00ff */
[----:B-1----:R-:W-:-:S04]  /*1060*/  @!P4 IMAD.WIDE.U32 R4, R16, R9, R4 ;  /* 0x000000091004c225 */ /* 0x002fc800078e0004 */
[----:B------:R-:W-:Y:S02]  /*1070*/  @!P4 IMAD.MOV.U32 R2, RZ, RZ, R4 ;  /* 0x000000ffff02c224 */ /* 0x000fe400078e0004 */
[C---:B----4-:R-:W-:Y:S02]  /*1080*/  IMAD R21, R8.reuse, UR7, RZ ;  /* 0x0000000708157c24 */ /* 0x050fe4000f8e02ff */
[----:B------:R-:W-:Y:S01]  /*1090*/  IMAD.WIDE.U32 R8, R8, UR6, RZ ;  /* 0x0000000608087c25 */ /* 0x000fe2000f8e00ff */
[----:B------:R-:W-:-:S03]  /*10a0*/  ULDC.64 UR6, c[0x0][0x650] ;  /* 0x0001940000067ab9 */ /* 0x000fc60000000a00 */
[----:B------:R-:W-:Y:S02]  /*10b0*/  @!P4 IMAD.MOV.U32 R3, RZ, RZ, R5 ;  /* 0x000000ffff03c224 */ /* 0x000fe400078e0005 */
[----:B------:R-:W-:Y:S01]  /*10c0*/  IMAD.IADD R0, R9, 0x1, R21 ;  /* 0x0000000109007824 */ /* 0x000fe200078e0215 */
[----:B------:R-:W-:Y:S06]  /*10d0*/  @P0 BRA `(.L_x_12) ;  /* 0x0000000000200947 */ /* 0x000fec0003800000 */
[----:B------:R-:W-:Y:S01]  /*10e0*/  USHF.R.U32.HI UR4, URZ, 0x2, UR13 ;  /* 0x000000023f047899 */ /* 0x000fe2000801160d */
[----:B------:R-:W-:Y:S01]  /*10f0*/  IADD3 R2, P0, R2, R8, RZ ;  /* 0x0000000802027210 */ /* 0x000fe20007f1e0ff */
[----:B------:R-:W-:Y:S02]  /*1100*/  UISETP.GE.U32.AND UP0, UPT, UR13, 0x1c, UPT ;  /* 0x0000001c0d00788c */ /* 0x000fe4000bf06070 */
[----:B------:R-:W-:Y:S02]  /*1110*/  UIMAD.WIDE.U32 UR4, UR4, 0x24924925, URZ ;  /* 0x24924925040478a5 */ /* 0x000fe4000f8e003f */
[----:B------:R-:W-:-:S05]  /*1120*/  IMAD.X R3, R0, 0x1, R3, P0 ;  /* 0x0000000100037824 */ /* 0x000fca00000e0603 */
[----:B------:R-:W-:Y:S02]  /*1130*/  UMOV UR4, URZ ;  /* 0x0000003f00047c82 */ /* 0x000fe40008000000 */
[----:B------:R-:W-:Y:S02]  /*1140*/  @UP0 ULOP3.LUT UR4, UR5, 0x1, URZ, 0xc0, !UPT ;  /* 0x0000000105040892 */ /* 0x000fe4000f8ec03f */
[----:B------:R-:W-:-:S12]  /*1150*/  UIMAD UR5, UR5, -0x1c, UR13 ;  /* 0xffffffe4050578a4 */ /* 0x000fd8000f8e020d */
.L_x_12:
[----:B------:R-:W-:Y:S01]  /*1160*/  ISETP.GE.U32.AND P0, PT, R2, UR6, PT ;  /* 0x0000000602007c0c */ /* 0x000fe2000bf06070 */
[----:B------:R-:W-:Y:S01]  /*1170*/  IMAD.MOV.U32 R6, RZ, RZ, -0x1 ;  /* 0xffffffffff067424 */ /* 0x000fe200078e00ff */
[----:B------:R-:W-:Y:S01]  /*1180*/  PRMT R20, RZ, 0x7610, R20 ;  /* 0x00007610ff147816 */ /* 0x000fe20000000014 */
[----:B------:R-:W-:Y:S01]  /*1190*/  IMAD.MOV.U32 R4, RZ, RZ, -0x1 ;  /* 0xffffffffff047424 */ /* 0x000fe200078e00ff */
[----:B------:R-:W-:Y:S01]  /*11a0*/  ISETP.GE.U32.AND.EX P0, PT, R3, UR7, PT, P0 ;  /* 0x0000000703007c0c */ /* 0x000fe2000bf06100 */
[----:B------:R-:W-:-:S12]  /*11b0*/  IMAD.MOV.U32 R5, RZ, RZ, -0x1 ;  /* 0xffffffffff057424 */ /* 0x000fd800078e00ff */
[----:B------:R-:W-:Y:S05]  /*11c0*/  @P0 BRA `(.L_x_13) ;  /* 0x0000000400240947 */ /* 0x000fea0003800000 */
[----:B------:R-:W0:Y:S01]  /*11d0*/  LDC.64 R30, c[0x0][0x628] ;  /* 0x00018a00ff1e7b82 */ /* 0x000e220000000a00 */
[----:B------:R-:W-:Y:S02]  /*11e0*/  IMAD.MOV.U32 R4, RZ, RZ, R2 ;  /* 0x000000ffff047224 */ /* 0x000fe400078e0002 */
[----:B------:R-:W-:-:S05]  /*11f0*/  IMAD.MOV.U32 R5, RZ, RZ, R3 ;  /* 0x000000ffff057224 */ /* 0x000fca00078e0003 */
[----:B------:R-:W1:Y:S08]  /*1200*/  LDC R6, c[0x0][0x630] ;  /* 0x00018c00ff067b82 */ /* 0x000e700000000800 */
[----:B------:R-:W4:Y:S01]  /*1210*/  LDC.64 R32, c[0x0][0x620] ;  /* 0x00018800ff207b82 */ /* 0x000f220000000a00 */
[----:B0-----:R-:W-:-:S04]  /*1220*/  ISETP.NE.U32.AND P0, PT, R30, RZ, PT ;  /* 0x000000ff1e00720c */ /* 0x001fc80003f05070 */
[----:B------:R-:W-:-:S13]  /*1230*/  ISETP.NE.AND.EX P0, PT, R31, RZ, PT, P0 ;  /* 0x000000ff1f00720c */ /* 0x000fda0003f05300 */
[----:B-1--4-:R-:W-:Y:S05]  /*1240*/  @!P0 BRA `(.L_x_14) ;  /* 0x0000000000288947 */ /* 0x012fea0003800000 */
[----:B------:R-:W0:Y:S02]  /*1250*/  LDC R23, c[0x0][0x634] ;  /* 0x00018d00ff177b82 */ /* 0x000e240000000800 */
[----:B0-----:R-:W-:-:S05]  /*1260*/  IADD3 R23, P0, R2, R23, RZ ;  /* 0x0000001702177210 */ /* 0x001fca0007f1e0ff */
[----:B------:R-:W-:-:S04]  /*1270*/  IMAD.X R29, RZ, RZ, R3, P0 ;  /* 0x000000ffff1d7224 */ /* 0x000fc800000e0603 */
[----:B------:R-:W-:-:S04]  /*1280*/  IMAD.WIDE.U32 R4, R29, R30, RZ ;  /* 0x0000001e1d047225 */ /* 0x000fc800078e00ff */
[----:B------:R-:W-:-:S04]  /*1290*/  IMAD.WIDE.U32 R20, P0, R23, R31, R4 ;  /* 0x0000001f17147225 */ /* 0x000fc80007800004 */
[----:B------:R-:W-:-:S04]  /*12a0*/  IMAD.WIDE.U32 R4, R23, R30, RZ ;  /* 0x0000001e17047225 */ /* 0x000fc800078e00ff */
[----:B------:R-:W-:Y:S01]  /*12b0*/  IMAD.X R23, RZ, RZ, RZ, P0 ;  /* 0x000000ffff177224 */ /* 0x000fe200000e06ff */
[----:B------:R-:W-:Y:S01]  /*12c0*/  IADD3 RZ, P0, R5, R20, RZ ;  /* 0x0000001405ff7210 */ /* 0x000fe20007f1e0ff */
[----:B------:R-:W-:-:S04]  /*12d0*/  IMAD.MOV.U32 R22, RZ, RZ, R21 ;  /* 0x000000ffff167224 */ /* 0x000fc800078e0015 */
[----:B------:R-:W-:-:S08]  /*12e0*/  IMAD.WIDE.U32.X R4, R29, R31, R22, P0 ;  /* 0x0000001f1d047225 */ /* 0x000fd000000e0416 */
.L_x_14:
[----:B------:R-:W0:Y:S01]  /*12f0*/  LDC.64 R34, c[0x0][0x640] ;  /* 0x00019000ff227b82 */ /* 0x000e220000000a00 */
[-CC-:B------:R-:W-:Y:S01]  /*1300*/  SHF.R.U64 R36, R4, R6.reuse, R5.reuse ;  /* 0x0000000604247219 */ /* 0x180fe20000001205 */
[----:B------:R-:W-:Y:S01]  /*1310*/  IMAD.MOV.U32 R39, RZ, RZ, 0x1 ;  /* 0x00000001ff277424 */ /* 0x000fe200078e00ff */
[----:B------:R-:W-:Y:S02]  /*1320*/  SHF.R.U32.HI R4, RZ, R6, R5 ;  /* 0x00000006ff047219 */ /* 0x000fe40000011605 */
[----:B------:R-:W-:-:S03]  /*1330*/  IADD3 R21, P0, RZ, -R36, RZ ;  /* 0x80000024ff157210 */ /* 0x000fc60007f1e0ff */
[----:B------:R-:W1:Y:S02]  /*1340*/  LDC R20, c[0x0][0x618] ;  /* 0x00018600ff147b82 */ /* 0x000e640000000800 */
[----:B------:R-:W-:-:S04]  /*1350*/  IMAD.X R5, RZ, RZ, ~R4, P0 ;  /* 0x000000ffff057224 */ /* 0x000fc800000e0e04 */
[-C--:B------:R-:W-:Y:S02]  /*1360*/  IMAD R6, R5, R32.reuse, RZ ;  /* 0x0000002005067224 */ /* 0x080fe400078e02ff */
[----:B------:R-:W4:Y:S01]  /*1370*/  LDC R23, c[0x0][0x608] ;  /* 0x00018200ff177b82 */ /* 0x000f220000000800 */
[----:B------:R-:W-:-:S04]  /*1380*/  IMAD.WIDE.U32 R4, R21, R32, R2 ;  /* 0x0000002015047225 */ /* 0x000fc800078e0002 */
[----:B------:R-:W-:-:S03]  /*1390*/  IMAD R21, R21, R33, R6 ;  /* 0x0000002115157224 */ /* 0x000fc600078e0206 */
[----:B------:R-:W2:Y:S01]  /*13a0*/  LDC R26, c[0x0][0x658] ;  /* 0x00019600ff1a7b82 */ /* 0x000ea20000000800 */
[----:B------:R-:W-:Y:S01]  /*13b0*/  IMAD.IADD R5, R5, 0x1, R21 ;  /* 0x0000000105057824 */ /* 0x000fe200078e0215 */
[----:B0-----:R-:W-:Y:S01]  /*13c0*/  ISETP.NE.U32.AND P0, PT, R34, RZ, PT ;  /* 0x000000ff2200720c */ /* 0x001fe20003f05070 */
[----:B------:R-:W-:-:S03]  /*13d0*/  IMAD.MOV.U32 R21, RZ, RZ, -0x1 ;  /* 0xffffffffff157424 */ /* 0x000fc600078e00ff */
[----:B------:R-:W-:Y:S02]  /*13e0*/  ISETP.NE.AND.EX P0, PT, R35, RZ, PT, P0 ;  /* 0x000000ff2300720c */ /* 0x000fe40003f05300 */
[----:B------:R-:W0:Y:S01]  /*13f0*/  LDC R33, c[0x0][0x600] ;  /* 0x00018000ff217b82 */ /* 0x000e220000000800 */
[-CC-:B-1----:R-:W-:Y:S02]  /*1400*/  SHF.R.U64 R31, R4, R20.reuse, R5.reuse ;  /* 0x00000014041f7219 */ /* 0x182fe40000001205 */
[----:B------:R-:W-:-:S05]  /*1410*/  SHF.R.U32.HI R4, RZ, R20, R5 ;  /* 0x00000014ff047219 */ /* 0x000fca0000011605 */
[----:B------:R-:W1:Y:S01]  /*1420*/  LDC R28, c[0x0][0x648] ;  /* 0x00019200ff1c7b82 */ /* 0x000e620000000800 */
[-CC-:B----4-:R-:W-:Y:S02]  /*1430*/  SHF.R.U64 R41, R31, R23.reuse, R4.reuse ;  /* 0x000000171f297219 */ /* 0x190fe40000001204 */
[----:B------:R-:W-:-:S05]  /*1440*/  SHF.R.U32.HI R5, RZ, R23, R4 ;  /* 0x00000017ff057219 */ /* 0x000fca0000011604 */
[----:B------:R-:W4:Y:S01]  /*1450*/  LDC R37, c[0x0][0x638] ;  /* 0x00018e00ff257b82 */ /* 0x000f220000000800 */
[-C--:B--2---:R-:W-:Y:S02]  /*1460*/  SHF.L.U32 R4, R21, R26.reuse, RZ ;  /* 0x0000001a15047219 */ /* 0x084fe400000006ff */
[--C-:B------:R-:W-:Y:S02]  /*1470*/  SHF.R.U64 R32, R41, R26, R5.reuse ;  /* 0x0000001a29207219 */ /* 0x100fe40000001205 */
[----:B------:R-:W-:Y:S02]  /*1480*/  LOP3.LUT R6, RZ, R4, RZ, 0x33, !PT ;  /* 0x00000004ff067212 */ /* 0x000fe400078e33ff */
[----:B------:R-:W-:Y:S01]  /*1490*/  SHF.R.U32.HI R5, RZ, R26, R5 ;  /* 0x0000001aff057219 */ /* 0x000fe20000011605 */
[----:B------:R-:W2:Y:S01]  /*14a0*/  LDC R30, c[0x0][0x610] ;  /* 0x00018400ff1e7b82 */ /* 0x000ea20000000800 */
[----:B------:R-:W-:Y:S01]  /*14b0*/  IMAD.MOV.U32 R4, RZ, RZ, R32 ;  /* 0x000000ffff047224 */ /* 0x000fe200078e0020 */
[----:B------:R-:W-:Y:S06]  /*14c0*/  @!P0 BRA `(.L_x_15) ;  /* 0x0000000000288947 */ /* 0x000fec0003800000 */
[----:B------:R-:W3:Y:S02]  /*14d0*/  LDC R23, c[0x0][0x64c] ;  /* 0x00019300ff177b82 */ /* 0x000ee40000000800 */
[----:B---3--:R-:W-:-:S05]  /*14e0*/  IADD3 R23, P0, R32, R23, RZ ;  /* 0x0000001720177210 */ /* 0x008fca0007f1e0ff */
        /* <DEDUP_REMOVED lines=8> */
.L_x_15:
[----:B-1----:R-:W-:Y:S01]  /*1570*/  SHF.R.U64 R17, R4, R28, R5 ;  /* 0x0000001c04117219 */ /* 0x002fe20000001205 */
[----:B------:R-:W-:Y:S01]  /*1580*/  @P4 IMAD R25, R27, R24, R16 ;  /* 0x000000181b194224 */ /* 0x000fe200078e0210 */
[----:B------:R-:W-:Y:S02]  /*1590*/  SHF.L.U32 R4, R39, R26, RZ ;  /* 0x0000001a27047219 */ /* 0x000fe400000006ff */
[----:B------:R-:W-:Y:S01]  /*15a0*/  LOP3.LUT R5, R41, R6, RZ, 0xc0, !PT ;  /* 0x0000000629057212 */ /* 0x000fe200078ec0ff */
[----:B0-----:R-:W-:Y:S02]  /*15b0*/  VIADD R6, R33, 0xffffffff ;  /* 0xffffffff21067836 */ /* 0x001fe40000000000 */
[----:B------:R-:W-:Y:S02]  /*15c0*/  IMAD.MOV R20, RZ, RZ, -R17 ;  /* 0x000000ffff147224 */ /* 0x000fe400078e0a11 */
[----:B------:R-:W-:Y:S01]  /*15d0*/  IMAD R16, R4, R17, R5 ;  /* 0x0000001104107224 */ /* 0x000fe200078e0205 */
[----:B------:R-:W-:Y:S01]  /*15e0*/  LOP3.LUT R5, R31, R6, RZ, 0xc0, !PT ;  /* 0x000000061f057212 */ /* 0x000fe200078ec0ff */
[----:B----4-:R-:W-:-:S02]  /*15f0*/  IMAD R4, R20, R37, R32 ;  /* 0x0000002514047224 */ /* 0x010fc400078e0220 */
[----:B--2---:R-:W-:Y:S02]  /*1600*/  IMAD R6, R16, R30, R25 ;  /* 0x0000001e10067224 */ /* 0x004fe400078e0219 */
[----:B------:R-:W-:Y:S02]  /*1610*/  IMAD R5, R4, R33, R5 ;  /* 0x0000002104057224 */ /* 0x000fe400078e0205 */
[----:B------:R-:W-:-:S03]  /*1620*/  IMAD.MOV.U32 R20, RZ, RZ, 0x1 ;  /* 0x00000001ff147424 */ /* 0x000fc600078e00ff */
[----:B------:R-:W-:Y:S02]  /*1630*/  SEL R4, R5, R6, !P4 ;  /* 0x0000000605047207 */ /* 0x000fe40006000000 */
[----:B------:R-:W-:Y:S01]  /*1640*/  SEL R6, R6, R5, !P4 ;  /* 0x0000000506067207 */ /* 0x000fe20006000000 */
[----:B------:R-:W-:-:S07]  /*1650*/  IMAD.MOV.U32 R5, RZ, RZ, R36 ;  /* 0x000000ffff057224 */ /* 0x000fce00078e0024 */
.L_x_13:
[----:B------:R-:W-:Y:S05]  /*1660*/  @!P2 BRA `(.L_x_16) ;  /* 0x00000000000ca947 */ /* 0x000fea0003800000 */
[----:B------:R-:W-:Y:S01]  /*1670*/  UCGABAR_WAIT ;  /* 0x0000000000007dc7 */ /* 0x000fe20008000000 */
[----:B------:R-:W-:Y:S01]  /*1680*/  CCTL.IVALL ;  /* 0x00000000ff00798f */ /* 0x000fe20002000000 */
[----:B------:R-:W-:Y:S05]  /*1690*/  BRA `(.L_x_17) ;  /* 0x0000000000047947 */ /* 0x000fea0003800000 */
.L_x_16:
[----:B------:R-:W-:Y:S06]  /*16a0*/  BAR.SYNC.DEFER_BLOCKING 0x0 ;  /* 0x0000000000007b1d */ /* 0x000fec0000010000 */
.L_x_17:
[----:B------:R-:W-:Y:S05]  /*16b0*/  @!P5 BRA `(.L_x_18) ;  /* 0x0000004000f0d947 */ /* 0x000fea0003800000 */
[----:B------:R-:W-:-:S13]  /*16c0*/  ISETP.GT.U32.AND P0, PT, R38, 0x1, PT ;  /* 0x000000012600780c */ /* 0x000fda0003f04070 */
[----:B------:R-:W-:Y:S05]  /*16d0*/  @P0 EXIT ;  /* 0x000000000000094d */ /* 0x000fea0003800000 */
.L_x_19:
[----:B------:R-:W-:-:S08]  /*16e0*/  NOP ;  /* 0x0000000000007918 */ /* 0x000fd00000000000 */
[----:B------:R-:W0:Y:S02]  /*16f0*/  USETMAXREG.TRY_ALLOC.CTAPOOL UP0, 0xe8 ;  /* 0x000000e8000079c8 */ /* 0x000e240008000600 */
[----:B0-----:R-:W-:-:S13]  /*1700*/  PLOP3.LUT P0, PT, PT, PT, UP0, 0x80, 0x0 ;  /* 0x000000000000781c */ /* 0x001fda0003f0f008 */
[----:B------:R-:W-:Y:S05]  /*1710*/  @!P0 BRA `(.L_x_19) ;  /* 0xfffffffc00f08947 */ /* 0x000fea000383ffff */
[----:B------:R-:W-:-:S13]  /*1720*/  LOP3.LUT P0, RZ, R20, 0xff, RZ, 0xc0, !PT ;  /* 0x000000ff14ff7812 */ /* 0x000fda000780c0ff */
[----:B------:R-:W-:Y:S05]  /*1730*/  @!P0 EXIT ;  /* 0x000000000000894d */ /* 0x000fea0003800000 */
[----:B------:R-:W0:Y:S01]  /*1740*/  S2UR UR6, SR_CgaCtaId ;  /* 0x00000000000679c3 */ /* 0x000e220000008800 */
[CC--:B------:R-:W-:Y:S01]  /*1750*/  LEA.HI R11, R19.reuse, R10.reuse, RZ, 0x2 ;  /* 0x0000000a130b7211 */ /* 0x0c0fe200078f10ff */
[----:B------:R-:W-:Y:S01]  /*1760*/  UIADD3 UR7, UR15, -0x1, URZ ;  /* 0xffffffff0f077890 */ /* 0x000fe2000fffe03f */
[----:B------:R-:W-:Y:S01]  /*1770*/  LEA.HI R19, R19, R10, RZ, 0x5 ;  /* 0x0000000a13137211 */ /* 0x000fe200078f28ff */
[----:B------:R-:W-:Y:S01]  /*1780*/  UMOV UR12, 0x400 ;  /* 0x00000400000c7882 */ /* 0x000fe20000000000 */
[--C-:B------:R-:W-:Y:S01]  /*1790*/  SHF.R.S32.HI R16, RZ, 0x2, R11.reuse ;  /* 0x00000002ff107819 */ /* 0x100fe2000001140b */
[----:B------:R-:W-:Y:S01]  /*17a0*/  UISETP.LT.AND UP0, UPT, UR13, 0x1, UPT ;  /* 0x000000010d00788c */ /* 0x000fe2000bf01270 */
[----:B------:R-:W-:Y:S01]  /*17b0*/  SHF.R.S32.HI R17, RZ, 0x1f, R11 ;  /* 0x0000001fff117819 */ /* 0x000fe2000001140b */
[----:B------:R-:W-:Y:S01]  /*17c0*/  USHF.L.U32 UR22, UR13, 0x1, URZ ;  /* 0x000000010d167899 */ /* 0x000fe2000800063f */
[----:B------:R-:W-:Y:S01]  /*17d0*/  SHF.R.S32.HI R19, RZ, 0x5, R19 ;  /* 0x00000005ff137819 */ /* 0x000fe20000011413 */
[----:B------:R-:W-:Y:S01]  /*17e0*/  USEL UR14, UR13, 0x1, UP0 ;  /* 0x000000010d0e7887 */ /* 0x000fe20008000000 */
[----:B------:R-:W-:Y:S01]  /*17f0*/  LEA.HI R17, R17, R16, RZ, 0x3 ;  /* 0x0000001011117211 */ /* 0x000fe200078f18ff */
[----:B------:R-:W-:Y:S01]  /*1800*/  UISETP.NE.AND UP0, UPT, UR7, URZ, UPT ;  /* 0x0000003f0700728c */ /* 0x000fe2000bf05270 */
[----:B------:R-:W-:Y:S01]  /*1810*/  LOP3.LUT R11, R11, 0xfffffffc, RZ, 0xc0, !PT ;  /* 0xfffffffc0b0b7812 */ /* 0x000fe200078ec0ff */
[----:B------:R-:W-:Y:S01]  /*1820*/  UIADD3 UR14, -UR14, UR13, URZ ;  /* 0x0000000d0e0e7290 */ /* 0x000fe2000fffe13f */
[----:B------:R-:W-:Y:S01]  /*1830*/  LOP3.LUT R17, R17, 0xfffffff8, RZ, 0xc0, !PT ;  /* 0xfffffff811117812 */ /* 0x000fe200078ec0ff */
[----:B------:R-:W-:Y:S01]  /*1840*/  USEL UR9, URZ, 0x1, UP0 ;  /* 0x000000013f097887 */ /* 0x000fe20008000000 */
[----:B------:R-:W-:Y:S01]  /*1850*/  LOP3.LUT R86, R7, 0x1, RZ, 0xfc, !PT ;  /* 0x0000000107567812 */ /* 0x000fe200078efcff */
[----:B------:R-:W-:-:S02]  /*1860*/  IMAD.IADD R20, R10, 0x1, -R11 ;  /* 0x000000010a147824 */ /* 0x000fc400078e0a0b */
[----:B------:R-:W-:Y:S02]  /*1870*/  IMAD.IADD R16, R16, 0x1, -R17 ;  /* 0x0000000110107824 */ /* 0x000fe400078e0a11 */
[----:B------:R-:W-:Y:S01]  /*1880*/  IMAD.U32 R87, RZ, RZ, UR9 ;  /* 0x00000009ff577e24 */ /* 0x000fe2000f8e00ff */
[----:B0-----:R-:W-:Y:S02]  /*1890*/  ULEA UR12, UR6, UR12, 0x18 ;  /* 0x0000000c060c7291 */ /* 0x001fe4000f8ec03f */
[--C-:B------:R-:W-:Y:S01]  /*18a0*/  SHF.R.S32.HI R17, RZ, 0x1f, R16.reuse ;  /* 0x0000001fff117819 */ /* 0x100fe20000011410 */
[----:B------:R-:W-:Y:S01]  /*18b0*/  USHF.L.U32 UR6, UR7, 0x3, URZ ;  /* 0x0000000307067899 */ /* 0x000fe2000800063f */
[C-C-:B------:R-:W-:Y:S01]  /*18c0*/  IMAD R21, R19.reuse, -0x10, -R16.reuse ;  /* 0xfffffff013157824 */ /* 0x140fe200078e0a10 */
[----:B------:R-:W-:Y:S02]  /*18d0*/  UIADD3 UR7, UR12, 0x1c300, URZ ;  /* 0x0001c3000c077890 */ /* 0x000fe4000fffe03f */
[----:B------:R-:W-:Y:S01]  /*18e0*/  ULOP3.LUT UR6, UR6, 0x8, URZ, 0xc0, !UPT ;  /* 0x0000000806067892 */ /* 0x000fe2000f8ec03f */
[----:B------:R-:W-:Y:S01]  /*18f0*/  IMAD.WIDE R10, R19, 0x10, R16 ;  /* 0x00000010130a7825 */ /* 0x000fe200078e0210 */
[----:B------:R-:W-:-:S02]  /*1900*/  UIADD3 UR8, UR12, 0x300, URZ ;  /* 0x000003000c087890 */ /* 0x000fc4000fffe03f */
[----:B------:R-:W-:Y:S02]  /*1910*/  USHF.R.U32.HI UR7, URZ, 0x4, UR7 ;  /* 0x000000043f077899 */ /* 0x000fe40008011607 */
[----:B------:R-:W-:Y:S02]  /*1920*/  USHF.R.U32.HI UR8, URZ, 0x4, UR8 ;  /* 0x000000043f087899 */ /* 0x000fe40008011608 */
[----:B------:R-:W-:Y:S02]  /*1930*/  ULOP3.LUT UR24, UR6, 0x8, URZ, 0x3c, !UPT ;  /* 0x0000000806187892 */ /* 0x000fe4000f8e3c3f */
[----:B------:R-:W-:Y:S02]  /*1940*/  ULOP3.LUT UR16, UR6, 0x18, URZ, 0x3c, !UPT ;  /* 0x0000001806107892 */ /* 0x000fe4000f8e3c3f */
[----:B------:R-:W-:Y:S01]  /*1950*/  UIADD3 UR23, UR12, 0x1d0, URZ ;  /* 0x000001d00c177890 */ /* 0x000fe2000fffe03f */
[----:B------:R-:W-:Y:S01]  /*1960*/  ULDC UR6, c[0x0][0x284] ;  /* 0x0000a10000067ab9 */ /* 0x000fe20000000800 */
[----:B------:R-:W-:Y:S01]  /*1970*/  ULOP3.LUT UR7, UR7, 0x3fff, URZ, 0xc0, !UPT ;  /* 0x00003fff07077892 */ /* 0x000fe2000f8ec03f */
[----:B------:R-:W-:Y:S01]  /*1980*/  VIADD R21, R21, UR6 ;  /* 0x0000000615157c36 */ /* 0x000fe20008000000 */
[----:B------:R-:W-:-:S02]  /*1990*/  ULOP3.LUT UR8, UR8, 0x3fff, URZ, 0xc0, !UPT ;  /* 0x00003fff08087892 */ /* 0x000fc4000f8ec03f */
[----:B------:R-:W-:Y:S02]  /*19a0*/  ULEA UR15, UR15, UR23, 0x3 ;  /* 0x000000170f0f7291 */ /* 0x000fe4000f8e183f */
[----:B------:R-:W-:Y:S02]  /*19b0*/  ULOP3.LUT UR17, UR7, 0x10000, URZ, 0xfc, !UPT ;  /* 0x0001000007117892 */ /* 0x000fe4000f8efc3f */
[----:B------:R-:W-:-:S12]  /*19c0*/  ULOP3.LUT UR18, UR8, 0x10000, URZ, 0xfc, !UPT ;  /* 0x0001000008127892 */ /* 0x000fd8000f8efc3f */
.L_x_110:
[----:B------:R-:W-:Y:S01]  /*19d0*/  SHF.L.U32 R16, R87, 0x1f, RZ ;  /* 0x0000001f57107819 */ /* 0x000fe200000006ff */
[----:B------:R-:W0:Y:S01]  /*19e0*/  LDC R17, c[0x0][0x28c] ;  /* 0x0000a300ff117b82 */ /* 0x000e220000000800 */
[----:B------:R-:W-:Y:S01]  /*19f0*/  UMOV UR6, URZ ;  /* 0x0000003f00067c82 */ /* 0x000fe20008000000 */
[----:B------:R-:W-:Y:S01]  /*1a00*/  UMOV UR19, UR5 ;  /* 0x0000000500137c82 */ /* 0x000fe20008000000 */
[----:B-1----:R-:W1:Y:S01]  /*1a10*/  SYNCS.PHASECHK.TRANS64.TRYWAIT P0, [UR15+-0x8], R16 ;  /* 0xfffff810ff0075a7 */ /* 0x002e62000800014f */
[----:B0-----:R-:W-:Y:S01]  /*1a20*/  ISETP.GE.AND P1, PT, R17, 0x1, PT ;  /* 0x000000011100780c */ /* 0x001fe20003f26270 */
[----:B-1234-:R-:W-:-:S12]  /*1a30*/  @!P0 BRA `(.L_x_20) ;  /* 0x0000005c00688947 */ /* 0x01efd80003800000 */
.L_x_156:
[----:B------:R-:W-:Y:S01]  /*1a40*/  UMOV UR7, URZ ;  /* 0x0000003f00077c82 */ /* 0x000fe20008000000 */
[----:B------:R-:W-:Y:S01]  /*1a50*/  UMOV UR8, URZ ;  /* 0x0000003f00087c82 */ /* 0x000fe20008000000 */
[----:B------:R-:W-:Y:S02]  /*1a60*/  CS2R R22, SRZ ;  /* 0x0000000000167805 */ /* 0x000fe4000001ff00 */
[----:B------:R-:W-:Y:S02]  /*1a70*/  CS2R R56, SRZ ;  /* 0x0000000000387805 */ /* 0x000fe4000001ff00 */
[----:B------:R-:W-:Y:S02]  /*1a80*/  CS2R R58, SRZ ;  /* 0x00000000003a7805 */ /* 0x000fe4000001ff00 */
[----:B------:R-:W-:Y:S02]  /*1a90*/  CS2R R60, SRZ ;  /* 0x00000000003c7805 */ /* 0x000fe4000001ff00 */
[----:B------:R-:W-:-:S02]  /*1aa0*/  CS2R R62, SRZ ;  /* 0x00000000003e7805 */ /* 0x000fc4000001ff00 */
[----:B------:R-:W-:Y:S02]  /*1ab0*/  CS2R R64, SRZ ;  /* 0x0000000000407805 */ /* 0x000fe4000001ff00 */
        /* <DEDUP_REMOVED lines=9> */
[----:B------:R-:W-:Y:S01]  /*1b50*/  CS2R R84, SRZ ;  /* 0x0000000000547805 */ /* 0x000fe2000001ff00 */
[----:B------:R-:W-:Y:S01]  /*1b60*/  IMAD.U32 R88, RZ, RZ, UR4 ;  /* 0x00000004ff587e24 */ /* 0x000fe2000f8e00ff */
        /* <DEDUP_REMOVED lines=15> */
[----:B------:R-:W-:Y:S01]  /*1c60*/  CS2R R54, SRZ ;  /* 0x0000000000367805 */ /* 0x000fe2000001ff00 */
[----:B------:R-:W-:Y:S06]  /*1c70*/  @!P1 BRA `(.L_x_21) ;  /* 0x0000000400589947 */ /* 0x000fec0003800000 */
[----:B------:R-:W-:-:S13]  /*1c80*/  ISETP.NE.AND P1, PT, R86, 0x3, PT ;  /* 0x000000035600780c */ /* 0x000fda0003f25270 */
[----:B------:R-:W-:Y:S05]  /*1c90*/  @!P1 BRA `(.L_x_22) ;  /* 0x0000000000049947 */ /* 0x000fea0003800000 */
[----:B------:R-:W-:Y:S01]  /*1ca0*/  BPT.TRAP 0x1 ;  /* 0x000000040000795c */ /* 0x000fe20000300000 */
.L_x_22:
[----:B------:R-:W-:Y:S01]  /*1cb0*/  ULEA UR6, UR5, UR12, 0x3 ;  /* 0x0000000c05067291 */ /* 0x000fe2000f8e183f */
[----:B0-----:R-:W-:-:S05]  /*1cc0*/  IMAD.U32 R16, RZ, RZ, UR4 ;  /* 0x00000004ff107e24 */ /* 0x001fca000f8e00ff */
[----:B------:R-:W-:-:S04]  /*1cd0*/  SHF.L.U32 R16, R16, 0x1f, RZ ;  /* 0x0000001f10107819 */ /* 0x000fc800000006ff */
[----:B------:R0:W1:Y:S01]  /*1ce0*/  SYNCS.PHASECHK.TRANS64.TRYWAIT P0, [UR6], R16 ;  /* 0x00000010ff0075a7 */ /* 0x0000620008000146 */
[----:B------:R-:W-:Y:S05]  /*1cf0*/  @!P1 BRA `(.L_x_23) ;  /* 0x0000000000049947 */ /* 0x000fea0003800000 */
[----:B------:R-:W-:Y:S01]  /*1d00*/  BPT.TRAP 0x1 ;  /* 0x000000040000795c */ /* 0x000fe20000300000 */
.L_x_23:
[----:B-1----:R-:W-:Y:S05]  /*1d10*/  @P0 BRA `(.L_x_24) ;  /* 0x0000000000080947 */ /* 0x002fea0003800000 */
[----:B------:R-:W1:Y:S02]  /*1d20*/  SYNCS.PHASECHK.TRANS64.TRYWAIT P0, [UR6], R16 ;  /* 0x00000010ff0075a7 */ /* 0x000e640008000146 */
[----:B-1----:R-:W-:Y:S05]  /*1d30*/  @!P0 BRA `(.L_x_25) ;  /* 0x0000005800c08947 */ /* 0x002fea0003800000 */
.L_x_24:
[----:B------:R-:W-:Y:S01]  /*1d40*/  ULEA UR8, UR5, UR18, 0x8 ;  /* 0x0000001205087291 */ /* 0x000fe2000f8e403f */
[----:B------:R-:W-:Y:S01]  /*1d50*/  WARPGROUP.ARRIVE ;  /* 0x00000000000079c5 */ /* 0x000fe20000000000 */
[----:B------:R-:W-:Y:S01]  /*1d60*/  ULEA UR10, UR5, UR17, 0x8 ;  /* 0x00000011050a7291 */ /* 0x000fe2000f8e403f */
[----:B------:R-:W-:Y:S01]  /*1d70*/  CS2R R22, SRZ ;  /* 0x0000000000167805 */ /* 0x000fe2000001ff00 */
[----:B------:R-:W-:Y:S01]  /*1d80*/  UMOV UR9, 0x80000020 ;  /* 0x8000002000097882 */ /* 0x000fe20000000000 */
[----:B------:R-:W-:Y:S01]  /*1d90*/  UMOV UR11, 0x80000020 ;  /* 0x80000020000b7882 */ /* 0x000fe20000000000 */
[----:B------:R-:W-:Y:S01]  /*1da0*/  ULDC UR7, c[0x0][0x50c] ;  /* 0x0001430000077ab9 */ /* 0x000fe20000000800 */
[----:B------:R-:W-:Y:S01]  /*1db0*/  UMOV UR6, 0x2 ;  /* 0x0000000200067882 */ /* 0x000fe20000000000 */
[----:B------:R-:W-:Y:S01]  /*1dc0*/  UISETP.NE.AND UP0, UPT, UR7, 0x2, UPT ;  /* 0x000000020700788c */ /* 0x000fe2000bf05270 */
[----:B------:R-:W-:Y:S02]  /*1dd0*/  CS2R R56, SRZ ;  /* 0x0000000000387805 */ /* 0x000fe4000001ff00 */
[----:B------:R-:W-:Y:S01]  /*1de0*/  CS2R R58, SRZ ;  /* 0x00000000003a7805 */ /* 0x000fe2000001ff00 */
[----:B------:R-:W-:Y:S01]  /*1df0*/  QGMMA.64x64x32.F32.E4M3.E4M3 R24, gdesc[UR8], RZ, !UPT ;  /* 0x00e00000081879f3 */ /* 0x000fe2000c7008ff */
[----:B------:R-:W-:Y:S01]  /*1e00*/  USEL UR7, URZ, 0x1, UP0 ;  /* 0x000000013f077887 */ /* 0x000fe20008000000 */
[----:B------:R-:W-:Y:S01]  /*1e10*/  CS2R R60, SRZ ;  /* 0x00000000003c7805 */ /* 0x000fe2000001ff00 */
[----:B------:R-:W-:Y:S01]  /*1e20*/  UIADD3 UR8, UR8, 0x2, URZ ;  /* 0x0000000208087890 */ /* 0x000fe2000fffe03f */
[----:B------:R-:W-:Y:S01]  /*1e30*/  CS2R R62, SRZ ;  /* 0x00000000003e7805 */ /* 0x000fe2000001ff00 */
[----:B------:R-:W-:Y:S01]  /*1e40*/  UIADD3 UR10, UR10, 0x2, URZ ;  /* 0x000000020a0a7890 */ /* 0x000fe2000fffe03f */
[----:B------:R-:W-:-:S02]  /*1e50*/  CS2R R64, SRZ ;  /* 0x0000000000407805 */ /* 0x000fc4000001ff00 */
[----:B------:R-:W-:Y:S01]  /*1e60*/  ISETP.NE.AND P0, PT, RZ, UR7, PT ;  /* 0x00000007ff007c0c */ /* 0x000fe2000bf05270 */
[----:B------:R-:W-:Y:S01]  /*1e70*/  UMOV UR9, 0x80000020 ;  /* 0x8000002000097882 */ /* 0x000fe20000000000 */
[----:B------:R-:W-:Y:S01]  /*1e80*/  UMOV UR11, 0x80000020 ;  /* 0x80000020000b7882 */ /* 0x000fe20000000000 */
        /* <DEDUP_REMOVED lines=10> */
[----:B------:R-:W-:Y:S01]  /*1f30*/  QGMMA.64x64x32.F32.E4M3.E4M3 R24, gdesc[UR8], R24, gsb0 ;  /* 0x00e00000081879f3 */ /* 0x000fe20008000818 */
[----:B------:R-:W-:Y:S05]  /*1f40*/  @!P0 BRA `(.L_x_26) ;  /* 0x0000000000888947 */ /* 0x000fea0003800000 */
[----:B------:R-:W-:Y:S02]  /*1f50*/  WARPGROUP.DEPBAR.LE gsb0, 0x0 ;  /* 0x00008000000079c5 */ /* 0x000fe40000010000 */
[----:B------:R-:W-:-:S01]  /*1f60*/  FADD R85, RZ, R24 ;  /* 0x00000018ff557221 */ /* 0x000fc20000000000 */
[----:B------:R-:W-:Y:S01]  /*1f70*/  FADD R84, RZ, R25 ;  /* 0x00000019ff547221 */ /* 0x000fe20000000000 */
        /* <DEDUP_REMOVED lines=30> */
[----:B------:R-:W-:-:S06]  /*2160*/  UMOV UR6, URZ ;  /* 0x0000003f00067c82 */ /* 0x000fcc0008000000 */
.L_x_26:
[----:B------:R-:W-:-:S04]  /*2170*/  UIADD3 UR19, UR5, 0x1, URZ ;  /* 0x0000000105137890 */ /* 0x000fc8000fffe03f */
[----:B------:R-:W-:-:S04]  /*2180*/  UISETP.NE.AND UP0, UPT, UR19, 0x1c, UPT ;  /* 0x0000001c1300788c */ /* 0x000fc8000bf05270 */
[----:B------:R-:W-:Y:S02]  /*2190*/  USEL UR8, URZ, 0x1, UP0 ;  /* 0x000000013f087887 */ /* 0x000fe40008000000 */
[----:B------:R-:W-:Y:S02]  /*21a0*/  USEL UR19, UR19, URZ, UP0 ;  /* 0x0000003f13137287 */ /* 0x000fe40008000000 */
[----:B------:R-:W-:-:S06]  /*21b0*/  ULOP3.LUT UR8, UR4, UR8, URZ, 0x3c, !UPT ;  /* 0x0000000804087292 */ /* 0x000fcc000f8e3c3f */
[----:B------:R-:W-:Y:S01]  /*21c0*/  IMAD.U32 R88, RZ, RZ, UR8 ;  /* 0x00000008ff587e24 */ /* 0x000fe2000f8e00ff */
[----:B------:R-:W-:-:S06]  /*21d0*/  UMOV UR8, 0x1 ;  /* 0x0000000100087882 */ /* 0x000fcc0000000000 */
.L_x_21:
[----:B------:R-:W-:-:S06]  /*21e0*/  UISETP.GE.AND UP0, UPT, UR14, 0x1, UPT ;  /* 0x000000010e00788c */ /* 0x000fcc000bf06270 */
[----:B------:R-:W-:-:S13]  /*21f0*/  PLOP3.LUT P0, PT, PT, PT, UP0, 0x80, 0x0 ;  /* 0x000000000000781c */ /* 0x000fda0003f0f008 */
[----:B------:R-:W-:Y:S05]  /*2200*/  @!P0 BRA `(.L_x_27) ;  /* 0x0000000400688947 */ /* 0x000fea0003800000 */
[----:B01----:R-:W-:Y:S01]  /*2210*/  IMAD.U32 R16, RZ, RZ, UR14 ;  /* 0x0000000eff107e24 */ /* 0x003fe2000f8e00ff */
[----:B------:R-:W-:Y:S01]  /*2220*/  ULDC UR25, c[0x0][0x50c] ;  /* 0x0001430000197ab9 */ /* 0x000fe20000000800 */
[----:B------:R-:W-:-:S07]  /*2230*/  IMAD.U32 R17, RZ, RZ, UR5 ;  /* 0x00000005ff117e24 */ /* 0x000fce000f8e00ff */
.L_x_35:
[----:B------:R-:W-:-:S13]  /*2240*/  ISETP.NE.AND P1, PT, R86, 0x3, PT ;  /* 0x000000035600780c */ /* 0x000fda0003f25270 */
[----:B------:R-:W-:Y:S05]  /*2250*/  @!P1 BRA `(.L_x_28) ;  /* 0x0000000000049947 */ /* 0x000fea0003800000 */
[----:B------:R-:W-:Y:S01]  /*2260*/  BPT.TRAP 0x1 ;  /* 0x000000040000795c */ /* 0x000fe20000300000 */
.L_x_28:
[----:B------:R-:W-:Y:S01]  /*2270*/  ULEA UR9, UR19, UR12, 0x3 ;  /* 0x0000000c13097291 */ /* 0x000fe2000f8e183f */
[----:B------:R-:W-:-:S08]  /*2280*/  SHF.L.U32 R18, R88, 0x1f, RZ ;  /* 0x0000001f58127819 */ /* 0x000fd000000006ff */
[----:B------:R0:W1:Y:S01]  /*2290*/  SYNCS.PHASECHK.TRANS64.TRYWAIT P0, [UR9], R18 ;  /* 0x00000012ff0075a7 */ /* 0x0000620008000149 */
[----:B------:R-:W-:Y:S05]  /*22a0*/  @!P1 BRA `(.L_x_29) ;  /* 0x0000000000049947 */ /* 0x000fea0003800000 */
[----:B------:R-:W-:Y:S01]  /*22b0*/  BPT.TRAP 0x1 ;  /* 0x000000040000795c */ /* 0x000fe20000300000 */
.L_x_29:
[----:B-1----:R-:W-:Y:S05]  /*22c0*/  @P0 BRA `(.L_x_30) ;  /* 0x0000000000080947 */ /* 0x002fea0003800000 */
[----:B------:R-:W1:Y:S02]  /*22d0*/  SYNCS.PHASECHK.TRANS64.TRYWAIT P0, [UR9], R18 ;  /* 0x00000012ff0075a7 */ /* 0x000e640008000149 */
[----:B-1----:R-:W-:Y:S05]  /*22e0*/  @!P0 BRA `(.L_x_31) ;  /* 0x00000054006c8947 */ /* 0x002fea0003800000 */
.L_x_30:
[----:B------:R-:W-:Y:S01]  /*22f0*/  UISETP.NE.AND UP0, UPT, UR7, URZ, UPT ;  /* 0x0000003f0700728c */ /* 0x000fe2000bf05270 */
[----:B------:R-:W-:Y:S01]  /*2300*/  WARPGROUP.ARRIVE ;  /* 0x00000000000079c5 */ /* 0x000fe20000000000 */
[----:B------:R-:W-:Y:S02]  /*2310*/  ULEA UR10, UR19, UR17, 0x8 ;  /* 0x00000011130a7291 */ /* 0x000fe4000f8e403f */
[----:B------:R-:W-:Y:S01]  /*2320*/  USEL UR8, UR8, URZ, !UP0 ;  /* 0x0000003f08087287 */ /* 0x000fe2000c000000 */
[----:B------:R-:W-:Y:S01]  /*2330*/  UMOV UR9, 0x80000020 ;  /* 0x8000002000097882 */ /* 0x000fe20000000000 */
[----:B------:R-:W-:Y:S02]  /*2340*/  UMOV UR11, 0x80000020 ;  /* 0x80000020000b7882 */ /* 0x000fe40000000000 */
[----:B------:R-:W-:Y:S02]  /*2350*/  UISETP.NE.U32.AND UP0, UPT, UR8, URZ, UPT ;  /* 0x0000003f0800728c */ /* 0x000fe4000bf05070 */
[----:B------:R-:W-:-:S02]  /*2360*/  ULEA UR8, UR19, UR18, 0x8 ;  /* 0x0000001213087291 */ /* 0x000fc4000f8e403f */
[----:B------:R-:W-:-:S07]  /*2370*/  UIADD3 UR6, UR6, 0x2, URZ ;  /* 0x0000000206067890 */ /* 0x000fce000fffe03f */
[----:B------:R-:W-:Y:S01]  /*2380*/  QGMMA.64x64x32.F32.E4M3.E4M3 R24, gdesc[UR8], R24, UP0 ;  /* 0x00e00000081879f3 */ /* 0x000fe2000bf00818 */
[----:B------:R-:W-:Y:S02]  /*2390*/  UIADD3 UR8, UR8, 0x2, URZ ;  /* 0x0000000208087890 */ /* 0x000fe4000fffe03f */
[----:B------:R-:W-:Y:S01]  /*23a0*/  UIADD3 UR10, UR10, 0x2, URZ ;  /* 0x000000020a0a7890 */ /* 0x000fe2000fffe03f */
[----:B------:R-:W-:Y:S01]  /*23b0*/  UMOV UR9, 0x80000020 ;  /* 0x8000002000097882 */ /* 0x000fe20000000000 */
[----:B------:R-:W-:Y:S01]  /*23c0*/  UMOV UR11, 0x80000020 ;  /* 0x80000020000b7882 */ /* 0x000fe20000000000 */
[----:B------:R-:W-:-:S04]  /*23d0*/  UISETP.NE.AND UP0, UPT, UR6, UR25, UPT ;  /* 0x000000190600728c */ /* 0x000fc8000bf05270 */
[----:B------:R-:W-:-:S06]  /*23e0*/  USEL UR7, URZ, 0x1, UP0 ;  /* 0x000000013f077887 */ /* 0x000fcc0008000000 */
[----:B------:R-:W-:Y:S01]  /*23f0*/  ISETP.NE.AND P0, PT, RZ, UR7, PT ;  /* 0x00000007ff007c0c */ /* 0x000fe2000bf05270 */
[----:B------:R-:W-:Y:S03]  /*2400*/  QGMMA.64x64x32.F32.E4M3.E4M3 R24, gdesc[UR8], R24, gsb0 ;  /* 0x00e00000081879f3 */ /* 0x000fe60008000818 */
[----:B------:R-:W-:-:S09]  /*2410*/  WARPGROUP.DEPBAR.LE gsb0, 0x1 ;  /* 0x00008000000079c5 */ /* 0x000fd20000010100 */
[----:B------:R-:W-:Y:S05]  /*2420*/  @!P0 BRA `(.L_x_32) ;  /* 0x0000000000888947 */ /* 0x000fea0003800000 */
[----:B------:R-:W-:Y:S02]  /*2430*/  WARPGROUP.DEPBAR.LE gsb0, 0x0 ;  /* 0x00008000000079c5 */ /* 0x000fe40000010000 */
[----:B------:R-:W-:-:S01]  /*2440*/  FADD R85, R24, R85 ;  /* 0x0000005518557221 */ /* 0x000fc20000000000 */
[----:B------:R-:W-:Y:S01]  /*2450*/  FADD R84, R25, R84 ;  /* 0x0000005419547221 */ /* 0x000fe20000000000 */
        /* <DEDUP_REMOVED lines=30> */
[----:B------:R-:W-:-:S06]  /*2640*/  UMOV UR6, URZ ;  /* 0x0000003f00067c82 */ /* 0x000fcc0008000000 */
.L_x_32:
[----:B------:R-:W-:Y:S05]  /*2650*/  @!P1 BRA `(.L_x_33) ;  /* 0x0000000000049947 */ /* 0x000fea0003800000 */
[----:B------:R-:W-:Y:S01]  /*2660*/  BPT.TRAP 0x1 ;  /* 0x000000040000795c */ /* 0x000fe20000300000 */
.L_x_33:
[----:B------:R-:W-:-:S13]  /*2670*/  ISETP.NE.AND P0, PT, R13, RZ, PT ;  /* 0x000000ff0d00720c */ /* 0x000fda0003f05270 */
[----:B01----:R-:W-:-:S05]  /*2680*/  @P0 LEA R18, R17, UR12, 0x3 ;  /* 0x0000000c11120c11 */ /* 0x003fca000f8e18ff */
[----:B------:R-:W-:-:S05]  /*2690*/  @P0 VIADD R19, R18, 0xe0 ;  /* 0x000000e012130836 */ /* 0x000fca0000000000 */
[----:B------:R-:W-:-:S04]  /*26a0*/  @P0 PRMT R19, R12, 0x654, R19 ;  /* 0x000006540c130816 */ /* 0x000fc80000000013 */
[----:B------:R0:W-:Y:S01]  /*26b0*/  @P0 SYNCS.ARRIVE.TRANS64.RED.A1T0 RZ, [R19+URZ], RZ ;  /* 0x000000ff13ff09a7 */ /* 0x0001e2000810043f */
[----:B------:R-:W-:-:S13]  /*26c0*/  ISETP.GT.U32.AND P0, PT, R7, 0x1, PT ;  /* 0x000000010700780c */ /* 0x000fda0003f04070 */
[----:B0-----:R-:W-:Y:S05]  /*26d0*/  @P0 BRA `(.L_x_34) ;  /* 0x0000000000040947 */ /* 0x001fea0003800000 */
[----:B------:R-:W-:Y:S01]  /*26e0*/  BPT.TRAP 0x1 ;  /* 0x000000040000795c */ /* 0x000fe20000300000 */
.L_x_34:
[----:B------:R-:W-:Y:S01]  /*26f0*/  UIADD3 UR19, UR19, 0x1, URZ ;  /* 0x0000000113137890 */ /* 0x000fe2000fffe03f */
[C---:B------:R-:W-:Y:S01]  /*2700*/  ISETP.GT.AND P1, PT, R16.reuse, 0x1, PT ;  /* 0x000000011000780c */ /* 0x040fe20003f24270 */
[----:B------:R-:W-:Y:S02]  /*2710*/  VIADD R17, R17, 0x1 ;  /* 0x0000000111117836 */ /* 0x000fe40000000000 */
[----:B------:R-:W-:Y:S01]  /*2720*/  UISETP.NE.AND UP0, UPT, UR19, 0x1c, UPT ;  /* 0x0000001c1300788c */ /* 0x000fe2000bf05270 */
[----:B------:R-:W-:Y:S02]  /*2730*/  VIADD R16, R16, 0xffffffff ;  /* 0xffffffff10107836 */ /* 0x000fe40000000000 */
[C---:B------:R-:W-:Y:S01]  /*2740*/  ISETP.NE.AND P0, PT, R17.reuse, 0x1c, PT ;  /* 0x0000001c1100780c */ /* 0x040fe20003f05270 */
[----:B------:R-:W-:Y:S02]  /*2750*/  USEL UR8, URZ, 0x1, UP0 ;  /* 0x000000013f087887 */ /* 0x000fe40008000000 */
[----:B------:R-:W-:Y:S01]  /*2760*/  USEL UR19, UR19, URZ, UP0 ;  /* 0x0000003f13137287 */ /* 0x000fe20008000000 */
[----:B------:R-:W-:-:S03]  /*2770*/  SEL R17, R17, RZ, P0 ;  /* 0x000000ff11117207 */ /* 0x000fc60000000000 */
[----:B------:R-:W-:Y:S01]  /*2780*/  LOP3.LUT R88, R88, UR8, RZ, 0x3c, !PT ;  /* 0x0000000858587c12 */ /* 0x000fe2000f8e3cff */
[----:B------:R-:W-:Y:S01]  /*2790*/  UMOV UR8, 0x1 ;  /* 0x0000000100087882 */ /* 0x000fe20000000000 */
[----:B------:R-:W-:Y:S06]  /*27a0*/  @P1 BRA `(.L_x_35) ;  /* 0xfffffff800a41947 */ /* 0x000fec000383ffff */
.L_x_27:
[----:B------:R-:W-:Y:S01]  /*27b0*/  UISETP.NE.AND UP0, UPT, UR6, URZ, UPT ;  /* 0x0000003f0600728c */ /* 0x000fe2000bf05270 */
[----:B01----:R-:W0:Y:S01]  /*27c0*/  LDC R16, c[0x0][0x28c] ;  /* 0x0000a300ff107b82 */ /* 0x003e220000000800 */
[----:B------:R-:W-:Y:S02]  /*27d0*/  IMAD.U32 R17, RZ, RZ, UR24 ;  /* 0x00000018ff117e24 */ /* 0x000fe4000f8e00ff */
[----:B------:R-:W-:-:S06]  /*27e0*/  USEL UR6, URZ, 0x1, !UP0 ;  /* 0x000000013f067887 */ /* 0x000fcc000c000000 */
[----:B------:R-:W-:-:S13]  /*27f0*/  ISETP.NE.AND P0, PT, RZ, UR6, PT ;  /* 0x00000006ff007c0c */ /* 0x000fda000bf05270 */
[----:B------:R-:W-:Y:S05]  /*2800*/  @!P0 BRA `(.L_x_36) ;  /* 0x0000000000848947 */ /* 0x000fea0003800000 */
[----:B------:R-:W-:Y:S02]  /*2810*/  WARPGROUP.DEPBAR.LE gsb0, 0x0 ;  /* 0x00008000000079c5 */ /* 0x000fe40000010000 */
[----:B------:R-:W-:Y:S01]  /*2820*/  FADD R85, R24, R85 ;  /* 0x0000005518557221 */ /* 0x000fe20000000000 */
        /* <DEDUP_REMOVED lines=30> */
[----:B------:R-:W-:-:S07]  /*2a10*/  FADD R22, R22, R55 ;  /* 0x0000003716167221 */ /* 0x000fce0000000000 */
.L_x_36:
[----:B0-----:R-:W-:Y:S01]  /*2a20*/  ISETP.GE.AND P0, PT, R16, 0x1, PT ;  /* 0x000000011000780c */ /* 0x001fe20003f06270 */
[----:B------:R0:W-:Y:S01]  /*2a30*/  SYNCS.ARRIVE.TRANS64.A1T0 RZ, [R17+UR23], RZ ;  /* 0x000000ff11ff79a7 */ /* 0x0001e20008100017 */
[----:B------:R-:W-:-:S11]  /*2a40*/  WARPGROUP.DEPBAR.LE gsb0, 0x0 ;  /* 0x00008000000079c5 */ /* 0x000fd60000010000 */
[----:B------:R-:W-:Y:S05]  /*2a50*/  @!P0 BRA `(.L_x_37) ;  /* 0x0000000000488947 */ /* 0x000fea0003800000 */
[----:B------:R-:W-:-:S13]  /*2a60*/  ISETP.NE.AND P0, PT, R86, 0x3, PT ;  /* 0x000000035600780c */ /* 0x000fda0003f05270 */
[----:B------:R-:W-:Y:S05]  /*2a70*/  @!P0 BRA `(.L_x_38) ;  /* 0x0000000000048947 */ /* 0x000fea0003800000 */
[----:B------:R-:W-:Y:S01]  /*2a80*/  BPT.TRAP 0x1 ;  /* 0x000000040000795c */ /* 0x000fe20000300000 */
.L_x_38:
[----:B------:R-:W-:-:S13]  /*2a90*/  ISETP.NE.AND P0, PT, R13, RZ, PT ;  /* 0x000000ff0d00720c */ /* 0x000fda0003f05270 */
[----:B------:R-:W-:-:S05]  /*2aa0*/  VOTEU.ANY UP0, P0 ;  /* 0x00000000003f7886 */ /* 0x000fca0000000100 */
[----:B------:R-:W-:-:S06]  /*2ab0*/  @UP0 UIADD3 UR6, UR14, UR5, URZ ;  /* 0x000000050e060290 */ /* 0x000fcc000fffe03f */
[----:B------:R-:W-:Y:S02]  /*2ac0*/  IMAD.U32 R16, RZ, RZ, UR6 ;  /* 0x00000006ff107e24 */ /* 0x000fe4000f8e00ff */
[----:B------:R-:W-:-:S03]  /*2ad0*/  IMAD.U32 R19, RZ, RZ, UR6 ;  /* 0x00000006ff137e24 */ /* 0x000fc6000f8e00ff */
[----:B------:R-:W-:-:S05]  /*2ae0*/  @P0 SHF.R.U32.HI R16, RZ, 0x2, R16 ;  /* 0x00000002ff100819 */ /* 0x000fca0000011610 */
[----:B0-----:R-:W-:-:S04]  /*2af0*/  @P0 IMAD.WIDE.U32 R16, R16, 0x24924925, RZ ;  /* 0x2492492510100825 */ /* 0x001fc800078e00ff */
[----:B------:R-:W-:-:S05]  /*2b00*/  @P0 IMAD R16, R17, -0x1c, R19 ;  /* 0xffffffe411100824 */ /* 0x000fca00078e0213 */
[----:B------:R-:W-:-:S05]  /*2b10*/  @P0 LEA R16, R16, UR12, 0x3 ;  /* 0x0000000c10100c11 */ /* 0x000fca000f8e18ff */
[----:B------:R-:W-:-:S05]  /*2b20*/  @P0 VIADD R17, R16, 0xe0 ;  /* 0x000000e010110836 */ /* 0x000fca0000000000 */
[----:B------:R-:W-:-:S04]  /*2b30*/  @P0 PRMT R17, R12, 0x654, R17 ;  /* 0x000006540c110816 */ /* 0x000fc80000000011 */
[----:B------:R1:W-:Y:S01]  /*2b40*/  @P0 SYNCS.ARRIVE.TRANS64.RED.A1T0 RZ, [R17+URZ], RZ ;  /* 0x000000ff11ff09a7 */ /* 0x0003e2000810043f */
[----:B------:R-:W-:-:S13]  /*2b50*/  ISETP.GT.U32.AND P0, PT, R7, 0x1, PT ;  /* 0x000000010700780c */ /* 0x000fda0003f04070 */
[----:B-1----:R-:W-:Y:S05]  /*2b60*/  @P0 BRA `(.L_x_37) ;  /* 0x0000000000040947 */ /* 0x002fea0003800000 */
[----:B------:R-:W-:Y:S01]  /*2b70*/  BPT.TRAP 0x1 ;  /* 0x000000040000795c */ /* 0x000fe20000300000 */
.L_x_37:
[----:B------:R-:W-:Y:S01]  /*2b80*/  SHF.L.U32 R16, R87, 0x1f, RZ ;  /* 0x0000001f57107819 */ /* 0x000fe200000006ff */
[----:B------:R-:W-:Y:S01]  /*2b90*/  UIADD3 UR5, UR22, UR5, URZ ;  /* 0x0000000516057290 */ /* 0x000fe2000fffe03f */
[----:B------:R-:W1:Y:S01]  /*2ba0*/  LDC R31, c[0x0][0x288] ;  /* 0x0000a200ff1f7b82 */ /* 0x000e620000000800 */
[----:B------:R-:W-:Y:S01]  /*2bb0*/  UISETP.GE.U32.AND UP1, UPT, UR22, 0x1c, UPT ;  /* 0x0000001c1600788c */ /* 0x000fe2000bf26070 */
[----:B------:R-:W-:Y:S01]  /*2bc0*/  IMAD.SHL.U32 R24, R20, 0x2, RZ ;  /* 0x0000000214187824 */ /* 0x000fe200078e00ff */
[----:B------:R-:W-:Y:S02]  /*2bd0*/  UISETP.GT.U32.AND UP0, UPT, UR5, 0x1b, UPT ;  /* 0x0000001b0500788c */ /* 0x000fe4000bf04070 */
[----:B------:R-:W-:Y:S02]  /*2be0*/  USHF.R.U32.HI UR6, URZ, 0x2, UR5 ;  /* 0x000000023f067899 */ /* 0x000fe40008011605 */
[----:B------:R-:W-:Y:S01]  /*2bf0*/  UISETP.LT.U32.AND UP0, UPT, UR22, 0x1c, UP0 ;  /* 0x0000001c1600788c */ /* 0x000fe20008701070 */
[----:B------:R-:W4:Y:S01]  /*2c00*/  SYNCS.PHASECHK.TRANS64.TRYWAIT P0, [UR15+0x8], R16 ;  /* 0x00000810ff0075a7 */ /* 0x000f22000800014f */
[----:B------:R-:W-:Y:S01]  /*2c10*/  UIMAD.WIDE.U32 UR6, UR6, 0x24924925, URZ ;  /* 0x24924925060678a5 */ /* 0x000fe2000f8e003f */
[----:B------:R-:W-:Y:S01]  /*2c20*/  SHF.R.S32.HI R25, RZ, 0x1f, R24 ;  /* 0x0000001fff197819 */ /* 0x000fe20000011418 */
[----:B------:R-:W-:-:S02]  /*2c30*/  USEL UR8, URZ, 0x1, !UP0 ;  /* 0x000000013f087887 */ /* 0x000fc4000c000000 */
[----:B------:R-:W-:Y:S02]  /*2c40*/  UIMAD UR5, UR7, -0x1c, UR5 ;  /* 0xffffffe4070578a4 */ /* 0x000fe4000f8e0205 */
[----:B------:R-:W-:-:S04]  /*2c50*/  ULOP3.LUT UR4, UR4, UR8, URZ, 0x3c, !UPT ;  /* 0x0000000804047292 */ /* 0x000fc8000f8e3c3f */
[----:B------:R-:W-:Y:S01]  /*2c60*/  @UP1 ULOP3.LUT UR4, UR4, 0x1, UR7, 0x78, !UPT ;  /* 0x0000000104041892 */ /* 0x000fe2000f8e7807 */
[----:B-1--4-:R-:W-:Y:S11]  /*2c70*/  @!P0 BRA `(.L_x_39) ;  /* 0x0000004c00208947 */ /* 0x012ff60003800000 */
.L_x_157:
[----:B------:R-:W-:Y:S01]  /*2c80*/  IMAD.SHL.U32 R33, R4, 0x40, RZ ;  /* 0x0000004004217824 */ /* 0x000fe200078e00ff */
[----:B------:R-:W-:Y:S01]  /*2c90*/  ULDC UR8, c[0x0][0x284] ;  /* 0x0000a10000087ab9 */ /* 0x000fe20000000800 */
[----:B------:R-:W-:Y:S01]  /*2ca0*/  IMAD.SHL.U32 R4, R6, 0x40, RZ ;  /* 0x0000004006047824 */ /* 0x000fe200078e00ff */
[----:B------:R-:W-:Y:S01]  /*2cb0*/  SHF.R.S32.HI R32, RZ, 0x1f, R5 ;  /* 0x0000001fff207819 */ /* 0x000fe20000011405 */
[----:B------:R-:W-:Y:S01]  /*2cc0*/  ULDC.64 UR6, c[0x0][0x5d0] ;  /* 0x0001740000067ab9 */ /* 0x000fe20000000a00 */
[----:B------:R-:W-:Y:S01]  /*2cd0*/  SHF.R.S32.HI R30, RZ, 0x1f, R33 ;  /* 0x0000001fff1e7819 */ /* 0x000fe20000011421 */
[----:B0-----:R-:W-:Y:S01]  /*2ce0*/  IMAD.WIDE.U32 R16, R5, UR6, R24 ;  /* 0x0000000605107c25 */ /* 0x001fe2000f8e0018 */
[----:B------:R-:W-:-:S03]  /*2cf0*/  ISETP.GE.AND P0, PT, R4, UR8, PT ;  /* 0x0000000804007c0c */ /* 0x000fc6000bf06270 */
[----:B------:R-:W-:Y:S01]  /*2d00*/  IMAD R18, R32, UR6, RZ ;  /* 0x0000000620127c24 */ /* 0x000fe2000f8e02ff */
[C---:B------:R-:W-:Y:S02]  /*2d10*/  ISETP.GE.OR P0, PT, R33.reuse, R31, P0 ;  /* 0x0000001f2100720c */ /* 0x040fe40000706670 */
[----:B------:R-:W-:Y:S01]  /*2d20*/  IADD3 R16, P1, R33, R16, RZ ;  /* 0x0000001021107210 */ /* 0x000fe20007f3e0ff */
[----:B------:R-:W-:-:S05]  /*2d30*/  IMAD R19, R5, UR7, R18 ;  /* 0x0000000705137c24 */ /* 0x000fca000f8e0212 */
[----:B------:R-:W-:-:S05]  /*2d40*/  IADD3.X R17, R30, R17, R19, P1, !PT ;  /* 0x000000111e117210 */ /* 0x000fca0000ffe413 */
[----:B------:R-:W-:Y:S05]  /*2d50*/  @P0 BRA `(.L_x_40) ;  /* 0x0000002400a80947 */ /* 0x000fea0003800000 */
[----:B------:R-:W0:Y:S01]  /*2d60*/  LDC.64 R26, c[0x0][0x5c8] ;  /* 0x00017200ff1a7b82 */ /* 0x000e220000000a00 */
[----:B------:R-:W-:Y:S01]  /*2d70*/  IMAD.WIDE R28, R6, 0x40, R10 ;  /* 0x00000040061c7825 */ /* 0x000fe200078e020a */
[----:B------:R-:W-:Y:S01]  /*2d80*/  ULDC.64 UR6, c[0x0][0x5c0] ;  /* 0x0001700000067ab9 */ /* 0x000fe20000000a00 */
[----:B------:R-:W-:Y:S02]  /*2d90*/  BSSY B0, `(.L_x_40) ;  /* 0x0000266000007945 */ /* 0x000fe40003800000 */
[-C--:B0-----:R-:W-:Y:S02]  /*2da0*/  IMAD R6, R29, R26.reuse, RZ ;  /* 0x0000001a1d067224 */ /* 0x081fe400078e02ff */
[----:B------:R-:W-:-:S04]  /*2db0*/  IMAD.WIDE.U32 R16, R28, R26, R16 ;  /* 0x0000001a1c107225 */ /* 0x000fc800078e0010 */
[----:B------:R-:W-:Y:S01]  /*2dc0*/  IMAD R19, R28, R27, R6 ;  /* 0x0000001b1c137224 */ /* 0x000fe200078e0206 */
[----:B------:R-:W-:Y:S02]  /*2dd0*/  LEA R18, P0, R26, R16, 0x3 ;  /* 0x000000101a127211 */ /* 0x000fe400078018ff */
[----:B------:R-:W-:Y:S01]  /*2de0*/  IADD3 R16, P1, R16, UR6, RZ ;  /* 0x0000000610107c10 */ /* 0x000fe2000ff3e0ff */
[----:B------:R-:W-:Y:S01]  /*2df0*/  IMAD.IADD R19, R17, 0x1, R19 ;  /* 0x0000000111137824 */ /* 0x000fe200078e0213 */
[----:B------:R-:W-:-:S04]  /*2e00*/  IADD3 R18, P2, R18, UR6, RZ ;  /* 0x0000000612127c10 */ /* 0x000fc8000ff5e0ff */
[----:B------:R-:W-:Y:S01]  /*2e10*/  LEA.HI.X R6, R26, R19, R27, 0x3, P0 ;  /* 0x000000131a067211 */ /* 0x000fe200000f1c1b */
[----:B------:R-:W-:Y:S01]  /*2e20*/  IMAD R26, R20, -0x2, R31 ;  /* 0xfffffffe141a7824 */ /* 0x000fe200078e021f */
[----:B---3-5:R-:W-:Y:S02]  /*2e30*/  FSETP.NEU.AND P0, PT, R15, RZ, PT ;  /* 0x000000ff0f00720b */ /* 0x028fe40003f0d000 */
[----:B------:R-:W-:Y:S01]  /*2e40*/  IADD3.X R17, R19, UR7, RZ, P1, !PT ;  /* 0x0000000713117c10 */ /* 0x000fe20008ffe4ff */
[----:B------:R-:W-:Y:S01]  /*2e50*/  IMAD.IADD R26, R26, 0x1, -R33 ;  /* 0x000000011a1a7824 */ /* 0x000fe200078e0a21 */
[----:B------:R-:W-:Y:S01]  /*2e60*/  IADD3.X R19, R6, UR7, RZ, P2, !PT ;  /* 0x0000000706137c10 */ /* 0x000fe200097fe4ff */
[----:B------:R-:W-:-:S08]  /*2e70*/  IMAD.IADD R6, R21, 0x1, -R4 ;  /* 0x0000000115067824 */ /* 0x000fd000078e0a04 */
[----:B------:R-:W-:Y:S05]  /*2e80*/  @!P0 BRA `(.L_x_41) ;  /* 0x0000001c00188947 */ /* 0x000fea0003800000 */
[----:B------:R-:W-:Y:S01]  /*2e90*/  ULDC.64 UR6, c[0x0][0x5b8] ;  /* 0x00016e0000067ab9 */ /* 0x000fe20000000a00 */
[----:B------:R-:W-:Y:S01]  /*2ea0*/  ULDC.64 UR8, c[0x0][0x5a8] ;  /* 0x00016a0000087ab9 */ /* 0x000fe20000000a00 */
[----:B------:R-:W-:Y:S01]  /*2eb0*/  IMAD.WIDE.U32 R24, R5, UR6, R24 ;  /* 0x0000000605187c25 */ /* 0x000fe2000f8e0018 */
[----:B------:R-:W-:Y:S03]  /*2ec0*/  BSSY B1, `(.L_x_42) ;  /* 0x0000010000017945 */ /* 0x000fe60003800000 */
[----:B------:R-:W-:Y:S01]  /*2ed0*/  IMAD R4, R32, UR6, RZ ;  /* 0x0000000620047c24 */ /* 0x000fe2000f8e02ff */
[----:B------:R-:W-:-:S03]  /*2ee0*/  IADD3 R24, P0, R33, R24, RZ ;  /* 0x0000001821187210 */ /* 0x000fc60007f1e0ff */
[----:B------:R-:W-:Y:S01]  /*2ef0*/  IMAD R5, R5, UR7, R4 ;  /* 0x0000000705057c24 */ /* 0x000fe2000f8e0204 */
[----:B------:R-:W-:Y:S02]  /*2f00*/  ULDC.64 UR6, c[0x0][0x5b0] ;  /* 0x00016c0000067ab9 */ /* 0x000fe40000000a00 */
[----:B------:R-:W-:Y:S02]  /*2f10*/  IMAD R27, R29, UR6, RZ ;  /* 0x000000061d1b7c24 */ /* 0x000fe4000f8e02ff */
[----:B------:R-:W-:Y:S02]  /*2f20*/  IADD3.X R25, R30, R25, R5, P0, !PT ;  /* 0x000000191e197210 */ /* 0x000fe400007fe405 */
[----:B------:R-:W-:Y:S01]  /*2f30*/  ISETP.GE.AND P0, PT, R26, 0x1, PT ;  /* 0x000000011a00780c */ /* 0x000fe20003f06270 */
[C---:B------:R-:W-:Y:S02]  /*2f40*/  IMAD R27, R28.reuse, UR7, R27 ;  /* 0x000000071c1b7c24 */ /* 0x040fe4000f8e021b */
[----:B------:R-:W-:Y:S01]  /*2f50*/  IMAD.WIDE.U32 R4, R28, UR6, R24 ;  /* 0x000000061c047c25 */ /* 0x000fe2000f8e0018 */
[----:B------:R-:W-:-:S02]  /*2f60*/  ISETP.LT.OR P3, PT, R6, 0x1, !P0 ;  /* 0x000000010600780c */ /* 0x000fc40004761670 */
[----:B------:R-:W-:-:S04]  /*2f70*/  IADD3 R4, P1, R4, UR8, RZ ;  /* 0x0000000804047c10 */ /* 0x000fc8000ff3e0ff */
[--C-:B------:R-:W-:Y:S02]  /*2f80*/  IADD3.X R5, R5, UR9, R27.reuse, P1, !PT ;  /* 0x0000000905057c10 */ /* 0x100fe40008ffe41b */
[----:B------:R-:W-:-:S05]  /*2f90*/  PRMT R27, RZ, 0x7610, R27 ;  /* 0x00007610ff1b7816 */ /* 0x000fca000000001b */
[----:B------:R-:W-:Y:S05]  /*2fa0*/  @P3 BRA `(.L_x_43) ;  /* 0x0000000000043947 */ /* 0x000fea0003800000 */
[----:B------:R0:W5:Y:S02]  /*2fb0*/  LDG.E.U8 R27, desc[UR20][R4.64] ;  /* 0x00000014041b7981 */ /* 0x000164000c1e1100 */
.L_x_43:
[----:B------:R-:W-:Y:S05]  /*2fc0*/  BSYNC B1 ;  /* 0x0000000000017941 */ /* 0x000fea0003800000 */
.L_x_42:
[----:B-----5:R-:W-:Y:S01]  /*2fd0*/  LOP3.LUT R27, R27, 0xff, RZ, 0xc0, !PT ;  /* 0x000000ff1b1b7812 */ /* 0x020fe200078ec0ff */
[----:B------:R-:W-:Y:S01]  /*2fe0*/  BSSY B1, `(.L_x_44) ;  /* 0x000000c000017945 */ /* 0x000fe20003800000 */
[----:B------:R-:W-:Y:S02]  /*2ff0*/  ISETP.GE.AND P1, PT, R26, 0x2, PT ;  /* 0x000000021a00780c */ /* 0x000fe40003f26270 */
[----:B------:R-:W-:Y:S02]  /*3000*/  F2FP.F16.E4M3.UNPACK_B R27, R27 ;  /* 0x0000001bff1b723e */ /* 0x000fe400020006ff */
[----:B------:R-:W-:-:S03]  /*3010*/  ISETP.LT.OR P2, PT, R6, 0x1, !P1 ;  /* 0x000000010600780c */ /* 0x000fc60004f41670 */
[----:B------:R-:W-:Y:S01]  /*3020*/  HADD2.F32 R30, -RZ, R27.H0_H0 ;  /* 0x2000001bff1e7230 */ /* 0x000fe20000004100 */
[----:B------:R-:W-:-:S04]  /*3030*/  PRMT R27, RZ, 0x7610, R27 ;  /* 0x00007610ff1b7816 */ /* 0x000fc8000000001b */
[----:B------:R-:W-:-:S04]  /*3040*/  FMUL R30, R30, R15 ;  /* 0x0000000f1e1e7220 */ /* 0x000fc80000400000 */
[----:B--2---:R-:W-:-:S05]  /*3050*/  FFMA R30, R85, R14, R30 ;  /* 0x0000000e551e7223 */ /* 0x004fca000000001e */
[----:B------:R-:W-:-:S05]  /*3060*/  F2FP.SATFINITE.E4M3.F32.PACK_AB_MERGE_C R31, RZ, R30, RZ ;  /* 0x0000001eff1f723e */ /* 0x000fca00048070ff */
[----:B------:R1:W-:Y:S01]  /*3070*/  @!P3 STG.E.U8 desc[UR20][R16.64], R31 ;  /* 0x0000001f1000b986 */ /* 0x0003e2000c101114 */
[----:B------:R-:W-:Y:S05]  /*3080*/  @P2 BRA `(.L_x_45) ;  /* 0x0000000000042947 */ /* 0x000fea0003800000 */
[----:B------:R2:W5:Y:S02]  /*3090*/  LDG.E.U8 R27, desc[UR20][R4.64+0x1] ;  /* 0x00000114041b7981 */ /* 0x000564000c1e1100 */
.L_x_45:
[----:B------:R-:W-:Y:S05]  /*30a0*/  BSYNC B1 ;  /* 0x0000000000017941 */ /* 0x000fea0003800000 */
.L_x_44:
[----:B-----5:R-:W-:Y:S01]  /*30b0*/  LOP3.LUT R27, R27, 0xff, RZ, 0xc0, !PT ;  /* 0x000000ff1b1b7812 */ /* 0x020fe200078ec0ff */
[----:B------:R-:W-:Y:S01]  /*30c0*/  BSSY B1, `(.L_x_46) ;  /* 0x0000012000017945 */ /* 0x000fe20003800000 */
[----:B-1----:R-:W-:Y:S02]  /*30d0*/  IADD3 R31, P3, R28, 0x8, RZ ;  /* 0x000000081c1f7810 */ /* 0x002fe40007f7e0ff */
[----:B------:R-:W-:Y:S02]  /*30e0*/  F2FP.F16.E4M3.UNPACK_B R27, R27 ;  /* 0x0000001bff1b723e */ /* 0x000fe400020006ff */
[----:B------:R-:W-:Y:S01]  /*30f0*/  ISETP.LT.OR P0, PT, R6, 0x9, !P0 ;  /* 0x000000090600780c */ /* 0x000fe20004701670 */
[----:B------:R-:W-:Y:S02]  /*3100*/  IMAD.X R29, RZ, RZ, R29, P3 ;  /* 0x000000ffff1d7224 */ /* 0x000fe400018e061d */
[----:B------:R-:W-:Y:S02]  /*3110*/  HADD2.F32 R28, -RZ, R27.H0_H0 ;  /* 0x2000001bff1c7230 */ /* 0x000fe40000004100 */
[----:B------:R-:W-:-:S04]  /*3120*/  IMAD.WIDE.U32 R24, R31, UR6, R24 ;  /* 0x000000061f187c25 */ /* 0x000fc8000f8e0018 */
[----:B------:R-:W-:Y:S01]  /*3130*/  FMUL R27, R28, R15 ;  /* 0x0000000f1c1b7220 */ /* 0x000fe20000400000 */
[----:B------:R-:W-:Y:S01]  /*3140*/  IMAD R28, R29, UR6, RZ ;  /* 0x000000061d1c7c24 */ /* 0x000fe2000f8e02ff */
[----:B------:R-:W-:Y:S02]  /*3150*/  IADD3 R24, P3, R24, UR8, RZ ;  /* 0x0000000818187c10 */ /* 0x000fe4000ff7e0ff */
[----:B------:R-:W-:Y:S01]  /*3160*/  FFMA R27, R84, R14, R27 ;  /* 0x0000000e541b7223 */ /* 0x000fe2000000001b */
[----:B------:R-:W-:-:S04]  /*3170*/  IMAD R31, R31, UR7, R28 ;  /* 0x000000071f1f7c24 */ /* 0x000fc8000f8e021c */
[----:B------:R-:W-:Y:S02]  /*3180*/  F2FP.SATFINITE.E4M3.F32.PACK_AB_MERGE_C R29, RZ, R27, RZ ;  /* 0x0000001bff1d723e */ /* 0x000fe400048070ff */
[----:B------:R-:W-:Y:S02]  /*3190*/  IADD3.X R25, R25, UR9, R31, P3, !PT ;  /* 0x0000000919197c10 */ /* 0x000fe40009ffe41f */
[----:B------:R-:W-:Y:S01]  /*31a0*/  PRMT R27, RZ, 0x7610, R27 ;  /* 0x00007610ff1b7816 */ /* 0x000fe2000000001b */
[----:B------:R1:W-:Y:S01]  /*31b0*/  @!P2 STG.E.U8 desc[UR20][R16.64+0x1], R29 ;  /* 0x0000011d1000a986 */ /* 0x0003e2000c101114 */
[----:B------:R-:W-:Y:S05]  /*31c0*/  @P0 BRA `(.L_x_47) ;  /* 0x0000000000040947 */ /* 0x000fea0003800000 */
[----:B------:R3:W5:Y:S02]  /*31d0*/  LDG.E.U8 R27, desc[UR20][R24.64] ;  /* 0x00000014181b7981 */ /* 0x000764000c1e1100 */
.L_x_47:
[----:B------:R-:W-:Y:S05]  /*31e0*/  BSYNC B1 ;  /* 0x0000000000017941 */ /* 0x000fea0003800000 */
.L_x_46:
[----:B-----5:R-:W-:Y:S01]  /*31f0*/  LOP3.LUT R27, R27, 0xff, RZ, 0xc0, !PT ;  /* 0x000000ff1b1b7812 */ /* 0x020fe200078ec0ff */
[----:B------:R-:W-:Y:S01]  /*3200*/  BSSY B1, `(.L_x_48) ;  /* 0x000000b000017945 */ /* 0x000fe20003800000 */
[----:B------:R-:W-:Y:S02]  /*3210*/  ISETP.LT.OR P1, PT, R6, 0x9, !P1 ;  /* 0x000000090600780c */ /* 0x000fe40004f21670 */
[----:B------:R-:W-:-:S05]  /*3220*/  F2FP.F16.E4M3.UNPACK_B R27, R27 ;  /* 0x0000001bff1b723e */ /* 0x000fca00020006ff */
[----:B------:R-:W-:Y:S01]  /*3230*/  HADD2.F32 R28, -RZ, R27.H0_H0 ;  /* 0x2000001bff1c7230 */ /* 0x000fe20000004100 */
[----:B------:R-:W-:-:S04]  /*3240*/  PRMT R27, RZ, 0x7610, R27 ;  /* 0x00007610ff1b7816 */ /* 0x000fc8000000001b */
[----:B------:R-:W-:-:S04]  /*3250*/  FMUL R28, R28, R15 ;  /* 0x0000000f1c1c7220 */ /* 0x000fc80000400000 */
[----:B------:R-:W-:-:S05]  /*3260*/  FFMA R28, R83, R14, R28 ;  /* 0x0000000e531c7223 */ /* 0x000fca000000001c */
[----:B-1----:R-:W-:-:S05]  /*3270*/  F2FP.SATFINITE.E4M3.F32.PACK_AB_MERGE_C R29, RZ, R28, RZ ;  /* 0x0000001cff1d723e */ /* 0x002fca00048070ff */
[----:B------:R1:W-:Y:S01]  /*3280*/  @!P0 STG.E.U8 desc[UR20][R18.64], R29 ;  /* 0x0000001d12008986 */ /* 0x0003e2000c101114 */
[----:B------:R-:W-:Y:S05]  /*3290*/  @P1 BRA `(.L_x_49) ;  /* 0x0000000000041947 */ /* 0x000fea0003800000 */
[----:B------:R4:W5:Y:S02]  /*32a0*/  LDG.E.U8 R27, desc[UR20][R24.64+0x1] ;  /* 0x00000114181b7981 */ /* 0x000964000c1e1100 */
.L_x_49:
[----:B------:R-:W-:Y:S05]  /*32b0*/  BSYNC B1 ;  /* 0x0000000000017941 */ /* 0x000fea0003800000 */
.L_x_48:
[----:B-----5:R-:W-:Y:S01]  /*32c0*/  LOP3.LUT R27, R27, 0xff, RZ, 0xc0, !PT ;  /* 0x000000ff1b1b7812 */ /* 0x020fe200078ec0ff */
[----:B------:R-:W-:Y:S01]  /*32d0*/  BSSY B1, `(.L_x_50) ;  /* 0x000000c000017945 */ /* 0x000fe20003800000 */
[----:B------:R-:W-:Y:S02]  /*32e0*/  ISETP.GE.AND P0, PT, R26, 0x9, PT ;  /* 0x000000091a00780c */ /* 0x000fe40003f06270 */
[----:B------:R-:W-:Y:S02]  /*32f0*/  F2FP.F16.E4M3.UNPACK_B R27, R27 ;  /* 0x0000001bff1b723e */ /* 0x000fe400020006ff */
[----:B------:R-:W-:-:S03]  /*3300*/  ISETP.LT.OR P2, PT, R6, 0x1, !P0 ;  /* 0x000000010600780c */ /* 0x000fc60004741670 */
[----:B------:R-:W-:-:S05]  /*3310*/  HADD2.F32 R28, -RZ, R27.H0_H0 ;  /* 0x2000001bff1c7230 */ /* 0x000fca0000004100 */
[----:B------:R-:W-:-:S04]  /*3320*/  FMUL R27, R28, R15 ;  /* 0x0000000f1c1b7220 */ /* 0x000fc80000400000 */
[----:B------:R-:W-:-:S05]  /*3330*/  FFMA R27, R82, R14, R27 ;  /* 0x0000000e521b7223 */ /* 0x000fca000000001b */
[----:B-1----:R-:W-:Y:S02]  /*3340*/  F2FP.SATFINITE.E4M3.F32.PACK_AB_MERGE_C R29, RZ, R27, RZ ;  /* 0x0000001bff1d723e */ /* 0x002fe400048070ff */
[----:B------:R-:W-:-:S03]  /*3350*/  PRMT R27, RZ, 0x7610, R27 ;  /* 0x00007610ff1b7816 */ /* 0x000fc6000000001b */
[----:B------:R1:W-:Y:S01]  /*3360*/  @!P1 STG.E.U8 desc[UR20][R18.64+0x1], R29 ;  /* 0x0000011d12009986 */ /* 0x0003e2000c101114 */
[----:B------:R-:W-:Y:S05]  /*3370*/  @P2 BRA `(.L_x_51) ;  /* 0x0000000000042947 */ /* 0x000fea0003800000 */
[----:B------:R0:W5:Y:S02]  /*3380*/  LDG.E.U8 R27, desc[UR20][R4.64+0x8] ;  /* 0x00000814041b7981 */ /* 0x000164000c1e1100 */
.L_x_51:
[----:B------:R-:W-:Y:S05]  /*3390*/  BSYNC B1 ;  /* 0x0000000000017941 */ /* 0x000fea0003800000 */
.L_x_50:
        /* <DEDUP_REMOVED lines=13> */
.L_x_53:
[----:B------:R-:W-:Y:S05]  /*3470*/  BSYNC B1 ;  /* 0x0000000000017941 */ /* 0x000fea0003800000 */
.L_x_52:
[----:B-----5:R-:W-:Y:S01]  /*3480*/  LOP3.LUT R27, R27, 0xff, RZ, 0xc0, !PT ;  /* 0x000000ff1b1b7812 */ /* 0x020fe200078ec0ff */
[----:B------:R-:W-:Y:S01]  /*3490*/  BSSY B1, `(.L_x_54) ;  /* 0x000000b000017945 */ /* 0x000fe20003800000 */
[----:B------:R-:W-:Y:S02]  /*34a0*/  ISETP.LT.OR P0, PT, R6, 0x9, !P0 ;  /* 0x000000090600780c */ /* 0x000fe40004701670 */
[----:B------:R-:W-:-:S05]  /*34b0*/  F2FP.F16.E4M3.UNPACK_B R27, R27 ;  /* 0x0000001bff1b723e */ /* 0x000fca00020006ff */
        /* <DEDUP_REMOVED lines=8> */
.L_x_55:
[----:B------:R-:W-:Y:S05]  /*3540*/  BSYNC B1 ;  /* 0x0000000000017941 */ /* 0x000fea0003800000 */
.L_x_54:
        /* <DEDUP_REMOVED lines=12> */
.L_x_57:
[----:B------:R-:W-:Y:S05]  /*3610*/  BSYNC B1 ;  /* 0x0000000000017941 */ /* 0x000fea0003800000 */
.L_x_56:
        /* <DEDUP_REMOVED lines=13> */
.L_x_59:
[----:B------:R-:W-:Y:S05]  /*36f0*/  BSYNC B1 ;  /* 0x0000000000017941 */ /* 0x000fea0003800000 */
.L_x_58:
        /* <DEDUP_REMOVED lines=13> */
.L_x_61:
[----:B------:R-:W-:Y:S05]  /*37d0*/  BSYNC B1 ;  /* 0x0000000000017941 */ /* 0x000fea0003800000 */
.L_x_60:
        /* <DEDUP_REMOVED lines=12> */
.L_x_63:
[----:B------:R-:W-:Y:S05]  /*38a0*/  BSYNC B1 ;  /* 0x0000000000017941 */ /* 0x000fea0003800000 */
.L_x_62:
        /* <DEDUP_REMOVED lines=12> */
.L_x_65:
[----:B------:R-:W-:Y:S05]  /*3970*/  BSYNC B1 ;  /* 0x0000000000017941 */ /* 0x000fea0003800000 */
.L_x_64:
        /* <DEDUP_REMOVED lines=13> */
.L_x_67:
[----:B------:R-:W-:Y:S05]  /*3a50*/  BSYNC B1 ;  /* 0x0000000000017941 */ /* 0x000fea0003800000 */
.L_x_66:
        /* <DEDUP_REMOVED lines=13> */
.L_x_69:
[----:B------:R-:W-:Y:S05]  /*3b30*/  BSYNC B1 ;  /* 0x0000000000017941 */ /* 0x000fea0003800000 */
.L_x_68:
        /* <DEDUP_REMOVED lines=12> */
.L_x_71:
[----:B------:R-:W-:Y:S05]  /*3c00*/  BSYNC B1 ;  /* 0x0000000000017941 */ /* 0x000fea0003800000 */
.L_x_70:
        /* <DEDUP_REMOVED lines=12> */
.L_x_73:
[----:B------:R-:W-:Y:S05]  /*3cd0*/  BSYNC B1 ;  /* 0x0000000000017941 */ /* 0x000fea0003800000 */
.L_x_72:
        /* <DEDUP_REMOVED lines=13> */
.L_x_75:
[----:B------:R-:W-:Y:S05]  /*3db0*/  BSYNC B1 ;  /* 0x0000000000017941 */ /* 0x000fea0003800000 */
.L_x_74:
        /* <DEDUP_REMOVED lines=13> */
.L_x_77:
[----:B------:R-:W-:Y:S05]  /*3e90*/  BSYNC B1 ;  /* 0x0000000000017941 */ /* 0x000fea0003800000 */
.L_x_76:
        /* <DEDUP_REMOVED lines=12> */
.L_x_79:
[----:B------:R-:W-:Y:S05]  /*3f60*/  BSYNC B1 ;  /* 0x0000000000017941 */ /* 0x000fea0003800000 */
.L_x_78:
        /* <DEDUP_REMOVED lines=12> */
.L_x_81:
[----:B------:R-:W-:Y:S05]  /*4030*/  BSYNC B1 ;  /* 0x0000000000017941 */ /* 0x000fea0003800000 */
.L_x_80:
        /* <DEDUP_REMOVED lines=13> */
.L_x_83:
[----:B------:R-:W-:Y:S05]  /*4110*/  BSYNC B1 ;  /* 0x0000000000017941 */ /* 0x000fea0003800000 */
.L_x_82:
        /* <DEDUP_REMOVED lines=13> */
.L_x_85:
[----:B------:R-:W-:Y:S05]  /*41f0*/  BSYNC B1 ;  /* 0x0000000000017941 */ /* 0x000fea0003800000 */
.L_x_84:
        /* <DEDUP_REMOVED lines=12> */
.L_x_87:
[----:B------:R-:W-:Y:S05]  /*42c0*/  BSYNC B1 ;  /* 0x0000000000017941 */ /* 0x000fea0003800000 */
.L_x_86:
        /* <DEDUP_REMOVED lines=12> */
.L_x_89:
[----:B------:R-:W-:Y:S05]  /*4390*/  BSYNC B1 ;  /* 0x0000000000017941 */ /* 0x000fea0003800000 */
.L_x_88:
        /* <DEDUP_REMOVED lines=13> */
.L_x_91:
[----:B------:R-:W-:Y:S05]  /*4470*/  BSYNC B1 ;  /* 0x0000000000017941 */ /* 0x000fea0003800000 */
.L_x_90:
        /* <DEDUP_REMOVED lines=13> */
.L_x_93:
[----:B------:R-:W-:Y:S05]  /*4550*/  BSYNC B1 ;  /* 0x0000000000017941 */ /* 0x000fea0003800000 */
.L_x_92:
        /* <DEDUP_REMOVED lines=12> */
.L_x_95:
[----:B------:R-:W-:Y:S05]  /*4620*/  BSYNC B1 ;  /* 0x0000000000017941 */ /* 0x000fea0003800000 */
.L_x_94:
        /* <DEDUP_REMOVED lines=12> */
.L_x_97:
[----:B------:R-:W-:Y:S05]  /*46f0*/  BSYNC B1 ;  /* 0x0000000000017941 */ /* 0x000fea0003800000 */
.L_x_96:
        /* <DEDUP_REMOVED lines=13> */
.L_x_99:
[----:B------:R-:W-:Y:S05]  /*47d0*/  BSYNC B1 ;  /* 0x0000000000017941 */ /* 0x000fea0003800000 */
.L_x_98:
[----:B-----5:R-:W-:Y:S01]  /*47e0*/  LOP3.LUT R27, R27, 0xff, RZ, 0xc0, !PT ;  /* 0x000000ff1b1b7812 */ /* 0x020fe200078ec0ff */
[----:B------:R-:W-:Y:S01]  /*47f0*/  BSSY B1, `(.L_x_100) ;  /* 0x000000c000017945 */ /* 0x000fe20003800000 */
[----:B------:R-:W-:Y:S02]  /*4800*/  ISETP.GE.AND P1, PT, R26, 0x3a, PT ;  /* 0x0000003a1a00780c */ /* 0x000fe40003f26270 */
[----:B------:R-:W-:Y:S02]  /*4810*/  F2FP.F16.E4M3.UNPACK_B R27, R27 ;  /* 0x0000001bff1b723e */ /* 0x000fe400020006ff */
[----:B------:R-:W-:Y:S02]  /*4820*/  ISETP.LT.OR P3, PT, R6, 0x1, !P1 ;  /* 0x000000010600780c */ /* 0x000fe40004f61670 */
[----:B------:R-:W-:Y:S01]  /*4830*/  PRMT R26, RZ, 0x7610, R26 ;  /* 0x00007610ff1a7816 */ /* 0x000fe2000000001a */
[----:B------:R-:W-:-:S05]  /*4840*/  HADD2.F32 R28, -RZ, R27.H0_H0 ;  /* 0x2000001bff1c7230 */ /* 0x000fca0000004100 */
[----:B------:R-:W-:-:S04]  /*4850*/  FMUL R28, R28, R15 ;  /* 0x0000000f1c1c7220 */ /* 0x000fc80000400000 */
[----:B------:R-:W-:-:S05]  /*4860*/  FFMA R28, R57, R14, R28 ;  /* 0x0000000e391c7223 */ /* 0x000fca000000001c */
[----:B------:R-:W-:-:S05]  /*4870*/  F2FP.SATFINITE.E4M3.F32.PACK_AB_MERGE_C R27, RZ, R28, RZ ;  /* 0x0000001cff1b723e */ /* 0x000fca00048070ff */
[----:B------:R0:W-:Y:S01]  /*4880*/  @!P2 STG.E.U8 desc[UR20][R16.64+0x38], R27 ;  /* 0x0000381b1000a986 */ /* 0x0001e2000c101114 */
[----:B------:R-:W-:Y:S05]  /*4890*/  @P3 BRA `(.L_x_101) ;  /* 0x0000000000043947 */ /* 0x000fea0003800000 */
[----:B------:R0:W5:Y:S02]  /*48a0*/  LDG.E.U8 R26, desc[UR20][R4.64+0x39] ;  /* 0x00003914041a7981 */ /* 0x000164000c1e1100 */
.L_x_101:
[----:B------:R-:W-:Y:S05]  /*48b0*/  BSYNC B1 ;  /* 0x0000000000017941 */ /* 0x000fea0003800000 */
.L_x_100:
[----:B-----5:R-:W-:Y:S01]  /*48c0*/  LOP3.LUT R26, R26, 0xff, RZ, 0xc0, !PT ;  /* 0x000000ff1a1a7812 */ /* 0x020fe200078ec0ff */
[----:B------:R-:W-:Y:S01]  /*48d0*/  BSSY B1, `(.L_x_102) ;  /* 0x000000b000017945 */ /* 0x000fe20003800000 */
[----:B------:R-:W-:Y:S02]  /*48e0*/  ISETP.LT.OR P0, PT, R6, 0x9, !P0 ;  /* 0x000000090600780c */ /* 0x000fe40004701670 */
[----:B------:R-:W-:Y:S02]  /*48f0*/  F2FP.F16.E4M3.UNPACK_B R26, R26 ;  /* 0x0000001aff1a723e */ /* 0x000fe400020006ff */
[----:B0-2---:R-:W-:-:S03]  /*4900*/  PRMT R4, RZ, 0x7610, R4 ;  /* 0x00007610ff047816 */ /* 0x005fc60000000004 */
[----:B------:R-:W-:-:S05]  /*4910*/  HADD2.F32 R26, -RZ, R26.H0_H0 ;  /* 0x2000001aff1a7230 */ /* 0x000fca0000004100 */
[----:B------:R-:W-:-:S04]  /*4920*/  FMUL R5, R26, R15 ;  /* 0x0000000f1a057220 */ /* 0x000fc80000400000 */
[----:B------:R-:W-:-:S05]  /*4930*/  FFMA R5, R56, R14, R5 ;  /* 0x0000000e38057223 */ /* 0x000fca0000000005 */
[----:B------:R-:W-:-:S05]  /*4940*/  F2FP.SATFINITE.E4M3.F32.PACK_AB_MERGE_C R5, RZ, R5, RZ ;  /* 0x00000005ff05723e */ /* 0x000fca00048070ff */
[----:B------:R0:W-:Y:S01]  /*4950*/  @!P3 STG.E.U8 desc[UR20][R16.64+0x39], R5 ;  /* 0x000039051000b986 */ /* 0x0001e2000c101114 */
[----:B------:R-:W-:Y:S05]  /*4960*/  @P0 BRA `(.L_x_103) ;  /* 0x0000000000040947 */ /* 0x000fea0003800000 */
[----:B------:R2:W5:Y:S02]  /*4970*/  LDG.E.U8 R4, desc[UR20][R24.64+0x38] ;  /* 0x0000381418047981 */ /* 0x000564000c1e1100 */
.L_x_103:
[----:B------:R-:W-:Y:S05]  /*4980*/  BSYNC B1 ;  /* 0x0000000000017941 */ /* 0x000fea0003800000 */
.L_x_102:
[----:B-----5:R-:W-:Y:S01]  /*4990*/  LOP3.LUT R4, R4, 0xff, RZ, 0xc0, !PT ;  /* 0x000000ff04047812 */ /* 0x020fe200078ec0ff */
[----:B------:R-:W-:Y:S01]  /*49a0*/  BSSY B1, `(.L_x_104) ;  /* 0x000000b000017945 */ /* 0x000fe20003800000 */
[----:B------:R-:W-:Y:S02]  /*49b0*/  ISETP.LT.OR P1, PT, R6, 0x9, !P1 ;  /* 0x000000090600780c */ /* 0x000fe40004f21670 */
[----:B------:R-:W-:-:S05]  /*49c0*/  F2FP.F16.E4M3.UNPACK_B R4, R4 ;  /* 0x00000004ff04723e */ /* 0x000fca00020006ff */
[----:B------:R-:W-:-:S05]  /*49d0*/  HADD2.F32 R4, -RZ, R4.H0_H0 ;  /* 0x20000004ff047230 */ /* 0x000fca0000004100 */
[----:B------:R-:W-:-:S04]  /*49e0*/  FMUL R4, R4, R15 ;  /* 0x0000000f04047220 */ /* 0x000fc80000400000 */
[----:B------:R-:W-:-:S05]  /*49f0*/  FFMA R4, R23, R14, R4 ;  /* 0x0000000e17047223 */ /* 0x000fca0000000004 */
[----:B0-----:R-:W-:Y:S02]  /*4a00*/  F2FP.SATFINITE.E4M3.F32.PACK_AB_MERGE_C R5, RZ, R4, RZ ;  /* 0x00000004ff05723e */ /* 0x001fe400048070ff */
[----:B------:R-:W-:-:S03]  /*4a10*/  PRMT R4, RZ, 0x7610, R4 ;  /* 0x00007610ff047816 */ /* 0x000fc60000000004 */
[----:B------:R0:W-:Y:S01]  /*4a20*/  @!P0 STG.E.U8 desc[UR20][R18.64+0x38], R5 ;  /* 0x0000380512008986 */ /* 0x0001e2000c101114 */
[----:B------:R-:W-:Y:S05]  /*4a30*/  @P1 BRA `(.L_x_105) ;  /* 0x0000000000041947 */ /* 0x000fea0003800000 */
[----:B------:R0:W5:Y:S02]  /*4a40*/  LDG.E.U8 R4, desc[UR20][R24.64+0x39] ;  /* 0x0000391418047981 */ /* 0x000164000c1e1100 */
.L_x_105:
[----:B------:R-:W-:Y:S05]  /*4a50*/  BSYNC B1 ;  /* 0x0000000000017941 */ /* 0x000fea0003800000 */
.L_x_104:
[----:B------:R-:W-:Y:S05]  /*4a60*/  @P1 BRA `(.L_x_106) ;  /* 0x0000000800601947 */ /* 0x000fea0003800000 */
[----:B-----5:R-:W-:-:S04]  /*4a70*/  LOP3.LUT R4, R4, 0xff, RZ, 0xc0, !PT ;  /* 0x000000ff04047812 */ /* 0x020fc800078ec0ff */
[----:B------:R-:W-:-:S05]  /*4a80*/  F2FP.F16.E4M3.UNPACK_B R4, R4 ;  /* 0x00000004ff04723e */ /* 0x000fca00020006ff */
[----:B------:R-:W-:-:S05]  /*4a90*/  HADD2.F32 R4, -RZ, R4.H0_H0 ;  /* 0x20000004ff047230 */ /* 0x000fca0000004100 */
[----:B0-----:R-:W-:-:S04]  /*4aa0*/  FMUL R5, R4, R15 ;  /* 0x0000000f04057220 */ /* 0x001fc80000400000 */
[----:B------:R-:W-:-:S05]  /*4ab0*/  FFMA R5, R22, R14, R5 ;  /* 0x0000000e16057223 */ /* 0x000fca0000000005 */
[----:B------:R-:W-:-:S05]  /*4ac0*/  F2FP.SATFINITE.E4M3.F32.PACK_AB_MERGE_C R5, RZ, R5, RZ ;  /* 0x00000005ff05723e */ /* 0x000fca00048070ff */
[----:B------:R0:W-:Y:S01]  /*4ad0*/  STG.E.U8 desc[UR20][R18.64+0x39], R5 ;  /* 0x0000390512007986 */ /* 0x0001e2000c101114 */
[----:B------:R-:W-:Y:S05]  /*4ae0*/  BRA `(.L_x_106) ;  /* 0x0000000800407947 */ /* 0x000fea0003800000 */
.L_x_41:
[C---:B------:R-:W-:Y:S01]  /*4af0*/  ISETP.GE.AND P3, PT, R26.reuse, 0x1, PT ;  /* 0x000000011a00780c */ /* 0x040fe20003f66270 */
[-C--:B--2---:R-:W-:Y:S01]  /*4b00*/  FMUL R85, R85, R14.reuse ;  /* 0x0000000e55557220 */ /* 0x084fe20000400000 */
[----:B------:R-:W-:Y:S01]  /*4b10*/  ISETP.GE.AND P0, PT, R26, 0x2, PT ;  /* 0x000000021a00780c */ /* 0x000fe20003f06270 */
[-C--:B------:R-:W-:Y:S01]  /*4b20*/  FMUL R84, R84, R14.reuse ;  /* 0x0000000e54547220 */ /* 0x080fe20000400000 */
[C---:B------:R-:W-:Y:S01]  /*4b30*/  ISETP.LT.OR P1, PT, R6.reuse, 0x1, !P3 ;  /* 0x000000010600780c */ /* 0x040fe20005f21670 */
[-C--:B------:R-:W-:Y:S01]  /*4b40*/  FMUL R83, R83, R14.reuse ;  /* 0x0000000e53537220 */ /* 0x080fe20000400000 */
[----:B------:R-:W-:Y:S01]  /*4b50*/  ISETP.LT.OR P2, PT, R6, 0x1, !P0 ;  /* 0x000000010600780c */ /* 0x000fe20004741670 */
[-C--:B------:R-:W-:Y:S01]  /*4b60*/  FMUL R82, R82, R14.reuse ;  /* 0x0000000e52527220 */ /* 0x080fe20000400000 */
[----:B------:R-:W-:Y:S01]  /*4b70*/  ISETP.LT.OR P3, PT, R6, 0x9, !P3 ;  /* 0x000000090600780c */ /* 0x000fe20005f61670 */
[-C--:B------:R-:W-:Y:S01]  /*4b80*/  FMUL R81, R81, R14.reuse ;  /* 0x0000000e51517220 */ /* 0x080fe20000400000 */
[----:B------:R-:W-:Y:S01]  /*4b90*/  F2FP.SATFINITE.E4M3.F32.PACK_AB_MERGE_C R85, RZ, R85, RZ ;  /* 0x00000055ff55723e */ /* 0x000fe200048070ff */
[----:B------:R-:W-:Y:S01]  /*4ba0*/  FMUL R80, R80, R14 ;  /* 0x0000000e50507220 */ /* 0x000fe20000400000 */
[----:B------:R-:W-:Y:S01]  /*4bb0*/  F2FP.SATFINITE.E4M3.F32.PACK_AB_MERGE_C R5, RZ, R84, RZ ;  /* 0x00000054ff05723e */ /* 0x000fe200048070ff */
[-C--:B------:R-:W-:Y:S01]  /*4bc0*/  FMUL R79, R79, R14.reuse ;  /* 0x0000000e4f4f7220 */ /* 0x080fe20000400000 */
[----:B------:R-:W-:Y:S01]  /*4bd0*/  F2FP.SATFINITE.E4M3.F32.PACK_AB_MERGE_C R83, RZ, R83, RZ ;  /* 0x00000053ff53723e */ /* 0x000fe200048070ff */
[-C--:B------:R-:W-:Y:S01]  /*4be0*/  FMUL R78, R78, R14.reuse ;  /* 0x0000000e4e4e7220 */ /* 0x080fe20000400000 */
[----:B------:R-:W-:Y:S01]  /*4bf0*/  ISETP.LT.OR P0, PT, R6, 0x9, !P0 ;  /* 0x000000090600780c */ /* 0x000fe20004701670 */
[----:B------:R-:W-:Y:S01]  /*4c00*/  @!P1 STG.E.U8 desc[UR20][R16.64], R85 ;  /* 0x0000005510009986 */ /* 0x000fe2000c101114 */
[C---:B------:R-:W-:Y:S01]  /*4c10*/  ISETP.GE.AND P1, PT, R26.reuse, 0x9, PT ;  /* 0x000000091a00780c */ /* 0x040fe20003f26270 */
[-C--:B------:R-:W-:Y:S01]  /*4c20*/  FMUL R77, R77, R14.reuse ;  /* 0x0000000e4d4d7220 */ /* 0x080fe20000400000 */
[----:B------:R-:W-:Y:S01]  /*4c30*/  F2FP.SATFINITE.E4M3.F32.PACK_AB_MERGE_C R81, RZ, R81, RZ ;  /* 0x00000051ff51723e */ /* 0x000fe200048070ff */
[----:B------:R0:W-:Y:S01]  /*4c40*/  @!P2 STG.E.U8 desc[UR20][R16.64+0x1], R5 ;  /* 0x000001051000a986 */ /* 0x0001e2000c101114 */
[----:B------:R-:W-:Y:S01]  /*4c50*/  ISETP.GE.AND P2, PT, R26, 0xa, PT ;  /* 0x0000000a1a00780c */ /* 0x000fe20003f46270 */
[----:B------:R-:W-:Y:S01]  /*4c60*/  FMUL R76, R76, R14 ;  /* 0x0000000e4c4c7220 */ /* 0x000fe20000400000 */
[----:B------:R-:W-:Y:S01]  /*4c70*/  F2FP.SATFINITE.E4M3.F32.PACK_AB_MERGE_C R25, RZ, R80, RZ ;  /* 0x00000050ff19723e */ /* 0x000fe200048070ff */
[----:B------:R-:W-:Y:S01]  /*4c80*/  @!P3 STG.E.U8 desc[UR20][R18.64], R83 ;  /* 0x000000531200b986 */ /* 0x000fe2000c101114 */
[----:B------:R-:W-:Y:S01]  /*4c90*/  ISETP.LT.OR P3, PT, R6, 0x1, !P1 ;  /* 0x000000010600780c */ /* 0x000fe20004f61670 */
[-C--:B------:R-:W-:Y:S01]  /*4ca0*/  FMUL R74, R74, R14.reuse ;  /* 0x0000000e4a4a7220 */ /* 0x080fe20000400000 */
[C---:B------:R-:W-:Y:S01]  /*4cb0*/  ISETP.LT.OR P5, PT, R6.reuse, 0x1, !P2 ;  /* 0x000000010600780c */ /* 0x040fe200057a1670 */
[-C--:B------:R-:W-:Y:S01]  /*4cc0*/  FMUL R75, R75, R14.reuse ;  /* 0x0000000e4b4b7220 */ /* 0x080fe20000400000 */
[----:B------:R-:W-:Y:S01]  /*4cd0*/  ISETP.LT.OR P1, PT, R6, 0x9, !P1 ;  /* 0x000000090600780c */ /* 0x000fe20004f21670 */
[-C--:B------:R-:W-:Y:S01]  /*4ce0*/  FMUL R73, R73, R14.reuse ;  /* 0x0000000e49497220 */ /* 0x080fe20000400000 */
[----:B------:R-:W-:Y:S01]  /*4cf0*/  F2FP.SATFINITE.E4M3.F32.PACK_AB_MERGE_C R79, RZ, R79, RZ ;  /* 0x0000004fff4f723e */ /* 0x000fe200048070ff */
[----:B------:R-:W-:Y:S01]  /*4d00*/  FMUL R72, R72, R14 ;  /* 0x0000000e48487220 */ /* 0x000fe20000400000 */
[----:B0-----:R-:W-:Y:S01]  /*4d10*/  F2FP.SATFINITE.E4M3.F32.PACK_AB_MERGE_C R5, RZ, R82, RZ ;  /* 0x00000052ff05723e */ /* 0x001fe200048070ff */
[-C--:B------:R-:W-:Y:S01]  /*4d20*/  FMUL R70, R70, R14.reuse ;  /* 0x0000000e46467220 */ /* 0x080fe20000400000 */
[----:B------:R-:W-:Y:S01]  /*4d30*/  ISETP.LT.OR P2, PT, R6, 0x9, !P2 ;  /* 0x000000090600780c */ /* 0x000fe20005741670 */
[----:B------:R-:W-:Y:S01]  /*4d40*/  FMUL R71, R71, R14 ;  /* 0x0000000e47477220 */ /* 0x000fe20000400000 */
[----:B------:R-:W-:Y:S01]  /*4d50*/  F2FP.SATFINITE.E4M3.F32.PACK_AB_MERGE_C R27, RZ, R78, RZ ;  /* 0x0000004eff1b723e */ /* 0x000fe200048070ff */
[----:B------:R0:W-:Y:S01]  /*4d60*/  @!P0 STG.E.U8 desc[UR20][R18.64+0x1], R5 ;  /* 0x0000010512008986 */ /* 0x0001e2000c101114 */
[C---:B------:R-:W-:Y:S01]  /*4d70*/  ISETP.GE.AND P0, PT, R26.reuse, 0x11, PT ;  /* 0x000000111a00780c */ /* 0x040fe20003f06270 */
[-C--:B------:R-:W-:Y:S01]  /*4d80*/  FMUL R69, R69, R14.reuse ;  /* 0x0000000e45457220 */ /* 0x080fe20000400000 */
[----:B------:R-:W-:Y:S01]  /*4d90*/  F2FP.SATFINITE.E4M3.F32.PACK_AB_MERGE_C R77, RZ, R77, RZ ;  /* 0x0000004dff4d723e */ /* 0x000fe200048070ff */
[----:B------:R-:W-:Y:S01]  /*4da0*/  @!P3 STG.E.U8 desc[UR20][R16.64+0x8], R81 ;  /* 0x000008511000b986 */ /* 0x000fe2000c101114 */
[----:B------:R-:W-:Y:S01]  /*4db0*/  ISETP.GE.AND P3, PT, R26, 0x12, PT ;  /* 0x000000121a00780c */ /* 0x000fe20003f66270 */
[-C--:B------:R-:W-:Y:S01]  /*4dc0*/  FMUL R68, R68, R14.reuse ;  /* 0x0000000e44447220 */ /* 0x080fe20000400000 */
[----:B------:R-:W-:Y:S01]  /*4dd0*/  F2FP.SATFINITE.E4M3.F32.PACK_AB_MERGE_C R75, RZ, R75, RZ ;  /* 0x0000004bff4b723e */ /* 0x000fe200048070ff */
[----:B------:R1:W-:Y:S01]  /*4de0*/  @!P5 STG.E.U8 desc[UR20][R16.64+0x9], R25 ;  /* 0x000009191000d986 */ /* 0x0003e2000c101114 */
[C---:B------:R-:W-:Y:S01]  /*4df0*/  ISETP.LT.OR P5, PT, R6.reuse, 0x1, !P3 ;  /* 0x000000010600780c */ /* 0x040fe20005fa1670 */
[-C--:B------:R-:W-:Y:S01]  /*4e00*/  FMUL R67, R67, R14.reuse ;  /* 0x0000000e43437220 */ /* 0x080fe20000400000 */
[C---:B------:R-:W-:Y:S01]  /*4e10*/  ISETP.LT.OR P3, PT, R6.reuse, 0x9, !P3 ;  /* 0x000000090600780c */ /* 0x040fe20005f61670 */
[----:B------:R-:W-:Y:S01]  /*4e20*/  @!P1 STG.E.U8 desc[UR20][R18.64+0x8], R79 ;  /* 0x0000084f12009986 */ /* 0x000fe2000c101114 */
[----:B------:R-:W-:Y:S01]  /*4e30*/  ISETP.LT.OR P1, PT, R6, 0x1, !P0 ;  /* 0x000000010600780c */ /* 0x000fe20004721670 */
[----:B------:R-:W-:Y:S01]  /*4e40*/  FMUL R66, R66, R14 ;  /* 0x0000000e42427220 */ /* 0x000fe20000400000 */
[----:B0-----:R-:W-:Y:S01]  /*4e50*/  F2FP.SATFINITE.E4M3.F32.PACK_AB_MERGE_C R5, RZ, R76, RZ ;  /* 0x0000004cff05723e */ /* 0x001fe200048070ff */
[----:B------:R-:W-:Y:S01]  /*4e60*/  @!P2 STG.E.U8 desc[UR20][R18.64+0x9], R27 ;  /* 0x0000091b1200a986 */ /* 0x000fe2000c101114 */
[----:B------:R-:W-:Y:S01]  /*4e70*/  ISETP.GE.AND P2, PT, R26, 0x19, PT ;  /* 0x000000191a00780c */ /* 0x000fe20003f46270 */
[-C--:B------:R-:W-:Y:S01]  /*4e80*/  FMUL R65, R65, R14.reuse ;  /* 0x0000000e41417220 */ /* 0x080fe20000400000 */
[----:B------:R-:W-:Y:S01]  /*4e90*/  ISETP.LT.OR P0, PT, R6, 0x9, !P0 ;  /* 0x000000090600780c */ /* 0x000fe20004701670 */
[----:B------:R-:W-:Y:S01]  /*4ea0*/  FMUL R64, R64, R14 ;  /* 0x0000000e40407220 */ /* 0x000fe20000400000 */
[----:B------:R-:W-:Y:S01]  /*4eb0*/  ISETP.LT.OR P6, PT, R6, 0x1, !P2 ;  /* 0x000000010600780c */ /* 0x000fe200057c1670 */
[----:B------:R0:W-:Y:S01]  /*4ec0*/  @!P5 STG.E.U8 desc[UR20][R16.64+0x11], R5 ;  /* 0x000011051000d986 */ /* 0x0001e2000c101114 */
[----:B-1----:R-:W-:Y:S01]  /*4ed0*/  F2FP.SATFINITE.E4M3.F32.PACK_AB_MERGE_C R25, RZ, R74, RZ ;  /* 0x0000004aff19723e */ /* 0x002fe200048070ff */
[-C--:B------:R-:W-:Y:S01]  /*4ee0*/  FMUL R62, R62, R14.reuse ;  /* 0x0000000e3e3e7220 */ /* 0x080fe20000400000 */
[----:B------:R-:W-:Y:S01]  /*4ef0*/  F2FP.SATFINITE.E4M3.F32.PACK_AB_MERGE_C R73, RZ, R73, RZ ;  /* 0x00000049ff49723e */ /* 0x000fe200048070ff */
[----:B------:R-:W-:Y:S01]  /*4f00*/  @!P1 STG.E.U8 desc[UR20][R16.64+0x10], R77 ;  /* 0x0000104d10009986 */ /* 0x000fe2000c101114 */
[----:B------:R-:W-:Y:S01]  /*4f10*/  ISETP.GE.AND P1, PT, R26, 0x1a, PT ;  /* 0x0000001a1a00780c */ /* 0x000fe20003f26270 */
[-C--:B------:R-:W-:Y:S01]  /*4f20*/  FMUL R63, R63, R14.reuse ;  /* 0x0000000e3f3f7220 */ /* 0x080fe20000400000 */
[C---:B------:R-:W-:Y:S01]  /*4f30*/  ISETP.LT.OR P2, PT, R6.reuse, 0x9, !P2 ;  /* 0x000000090600780c */ /* 0x040fe20005741670 */
[----:B------:R1:W-:Y:S01]  /*4f40*/  @!P3 STG.E.U8 desc[UR20][R18.64+0x11], R25 ;  /* 0x000011191200b986 */ /* 0x0003e2000c101114 */
[C---:B------:R-:W-:Y:S01]  /*4f50*/  ISETP.LT.OR P5, PT, R6.reuse, 0x1, !P1 ;  /* 0x000000010600780c */ /* 0x040fe20004fa1670 */
[----:B------:R-:W-:Y:S01]  /*4f60*/  FMUL R61, R61, R14 ;  /* 0x0000000e3d3d7220 */ /* 0x000fe20000400000 */
[----:B------:R-:W-:Y:S01]  /*4f70*/  ISETP.LT.OR P3, PT, R6, 0x9, !P1 ;  /* 0x000000090600780c */ /* 0x000fe20004f61670 */
[----:B------:R-:W-:Y:S01]  /*4f80*/  @!P0 STG.E.U8 desc[UR20][R18.64+0x10], R75 ;  /* 0x0000104b12008986 */ /* 0x000fe2000c101114 */
[----:B0-----:R-:W-:Y:S01]  /*4f90*/  F2FP.SATFINITE.E4M3.F32.PACK_AB_MERGE_C R5, RZ, R72, RZ ;  /* 0x00000048ff05723e */ /* 0x001fe200048070ff */
[-C--:B------:R-:W-:Y:S01]  /*4fa0*/  FMUL R60, R60, R14.reuse ;  /* 0x0000000e3c3c7220 */ /* 0x080fe20000400000 */
[C---:B------:R-:W-:Y:S01]  /*4fb0*/  ISETP.GE.AND P0, PT, R26.reuse, 0x21, PT ;  /* 0x000000211a00780c */ /* 0x040fe20003f06270 */
[----:B------:R-:W-:Y:S01]  /*4fc0*/  @!P6 STG.E.U8 desc[UR20][R16.64+0x18], R73 ;  /* 0x000018491000e986 */ /* 0x000fe2000c101114 */
[----:B------:R-:W-:Y:S01]  /*4fd0*/  ISETP.GE.AND P1, PT, R26, 0x22, PT ;  /* 0x000000221a00780c */ /* 0x000fe20003f26270 */
[-C--:B------:R-:W-:Y:S01]  /*4fe0*/  FMUL R59, R59, R14.reuse ;  /* 0x0000000e3b3b7220 */ /* 0x080fe20000400000 */
[----:B------:R-:W-:Y:S01]  /*4ff0*/  ISETP.LT.OR P6, PT, R6, 0x1, !P0 ;  /* 0x000000010600780c */ /* 0x000fe200047c1670 */
[----:B------:R-:W-:Y:S01]  /*5000*/  FMUL R58, R58, R14 ;  /* 0x0000000e3a3a7220 */ /* 0x000fe20000400000 */
[----:B-1----:R-:W-:Y:S01]  /*5010*/  F2FP.SATFINITE.E4M3.F32.PACK_AB_MERGE_C R25, RZ, R70, RZ ;  /* 0x00000046ff19723e */ /* 0x002fe200048070ff */
[----:B------:R0:W-:Y:S01]  /*5020*/  @!P5 STG.E.U8 desc[UR20][R16.64+0x19], R5 ;  /* 0x000019051000d986 */ /* 0x0001e2000c101114 */
[----:B------:R-:W-:Y:S01]  /*5030*/  ISETP.LT.OR P5, PT, R6, 0x1, !P1 ;  /* 0x000000010600780c */ /* 0x000fe20004fa1670 */
[-C--:B------:R-:W-:Y:S01]  /*5040*/  FMUL R57, R57, R14.reuse ;  /* 0x0000000e39397220 */ /* 0x080fe20000400000 */
[----:B------:R-:W-:Y:S01]  /*5050*/  F2FP.SATFINITE.E4M3.F32.PACK_AB_MERGE_C R71, RZ, R71, RZ ;  /* 0x00000047ff47723e */ /* 0x000fe200048070ff */
[----:B------:R1:W-:Y:S01]  /*5060*/  @!P3 STG.E.U8 desc[UR20][R18.64+0x19], R25 ;  /* 0x000019191200b986 */ /* 0x0003e2000c101114 */
[----:B------:R-:W-:Y:S01]  /*5070*/  F2FP.SATFINITE.E4M3.F32.PACK_AB_MERGE_C R69, RZ, R69, RZ ;  /* 0x00000045ff45723e */ /* 0x000fe200048070ff */
[----:B------:R-:W-:Y:S01]  /*5080*/  FMUL R56, R56, R14 ;  /* 0x0000000e38387220 */ /* 0x000fe20000400000 */
[----:B------:R-:W-:Y:S01]  /*5090*/  F2FP.SATFINITE.E4M3.F32.PACK_AB_MERGE_C R27, RZ, R68, RZ ;  /* 0x00000044ff1b723e */ /* 0x000fe200048070ff */
[----:B------:R-:W-:Y:S01]  /*50a0*/  @!P2 STG.E.U8 desc[UR20][R18.64+0x18], R71 ;  /* 0x000018471200a986 */ /* 0x000fe2000c101114 */
[----:B------:R-:W-:Y:S01]  /*50b0*/  ISETP.LT.OR P3, PT, R6, 0x9, !P1 ;  /* 0x000000090600780c */ /* 0x000fe20004f61670 */
[-C--:B------:R-:W-:Y:S01]  /*50c0*/  FMUL R23, R23, R14.reuse ;  /* 0x0000000e17177220 */ /* 0x080fe20000400000 */
[----:B------:R-:W-:Y:S01]  /*50d0*/  ISETP.GE.AND P2, PT, R26, 0x29, PT ;  /* 0x000000291a00780c */ /* 0x000fe20003f46270 */
[----:B------:R-:W-:Y:S01]  /*50e0*/  @!P6 STG.E.U8 desc[UR20][R16.64+0x20], R69 ;  /* 0x000020451000e986 */ /* 0x000fe2000c101114 */
[----:B------:R-:W-:Y:S01]  /*50f0*/  ISETP.LT.OR P0, PT, R6, 0x9, !P0 ;  /* 0x000000090600780c */ /* 0x000fe20004701670 */
[----:B------:R-:W-:Y:S01]  /*5100*/  FMUL R22, R22, R14 ;  /* 0x0000000e16167220 */ /* 0x000fe20000400000 */
[----:B------:R-:W-:Y:S01]  /*5110*/  ISETP.GE.AND P1, PT, R26, 0x2a, PT ;  /* 0x0000002a1a00780c */ /* 0x000fe20003f26270 */
[----:B------:R-:W-:Y:S01]  /*5120*/  @!P5 STG.E.U8 desc[UR20][R16.64+0x21], R27 ;  /* 0x0000211b1000d986 */ /* 0x000fe2000c101114 */
[----:B------:R-:W-:-:S02]  /*5130*/  ISETP.LT.OR P6, PT, R6, 0x1, !P2 ;  /* 0x000000010600780c */ /* 0x000fc400057c1670 */
[C---:B------:R-:W-:Y:S02]  /*5140*/  ISETP.LT.OR P5, PT, R6.reuse, 0x1, !P1 ;  /* 0x000000010600780c */ /* 0x040fe40004fa1670 */
[----:B------:R-:W-:Y:S02]  /*5150*/  F2FP.SATFINITE.E4M3.F32.PACK_AB_MERGE_C R67, RZ, R67, RZ ;  /* 0x00000043ff43723e */ /* 0x000fe400048070ff */
[----:B0-----:R-:W-:Y:S02]  /*5160*/  F2FP.SATFINITE.E4M3.F32.PACK_AB_MERGE_C R5, RZ, R66, RZ ;  /* 0x00000042ff05723e */ /* 0x001fe400048070ff */
[----:B------:R-:W-:Y:S01]  /*5170*/  F2FP.SATFINITE.E4M3.F32.PACK_AB_MERGE_C R65, RZ, R65, RZ ;  /* 0x00000041ff41723e */ /* 0x000fe200048070ff */
[----:B------:R-:W-:Y:S01]  /*5180*/  @!P0 STG.E.U8 desc[UR20][R18.64+0x20], R67 ;  /* 0x0000204312008986 */ /* 0x000fe2000c101114 */
[----:B-1----:R-:W-:Y:S02]  /*5190*/  F2FP.SATFINITE.E4M3.F32.PACK_AB_MERGE_C R25, RZ, R64, RZ ;  /* 0x00000040ff19723e */ /* 0x002fe400048070ff */
[C---:B------:R-:W-:Y:S01]  /*51a0*/  ISETP.LT.OR P1, PT, R6.reuse, 0x9, !P1 ;  /* 0x000000090600780c */ /* 0x040fe20004f21670 */
[----:B------:R0:W-:Y:S01]  /*51b0*/  @!P3 STG.E.U8 desc[UR20][R18.64+0x21], R5 ;  /* 0x000021051200b986 */ /* 0x0001e2000c101114 */
[----:B------:R-:W-:-:S02]  /*51c0*/  ISETP.LT.OR P2, PT, R6, 0x9, !P2 ;  /* 0x000000090600780c */ /* 0x000fc40005741670 */
[C---:B------:R-:W-:Y:S01]  /*51d0*/  ISETP.GE.AND P3, PT, R26.reuse, 0x31, PT ;  /* 0x000000311a00780c */ /* 0x040fe20003f66270 */
[----:B------:R-:W-:Y:S01]  /*51e0*/  @!P6 STG.E.U8 desc[UR20][R16.64+0x28], R65 ;  /* 0x000028411000e986 */ /* 0x000fe2000c101114 */
[----:B------:R-:W-:Y:S02]  /*51f0*/  ISETP.GE.AND P0, PT, R26, 0x32, PT ;  /* 0x000000321a00780c */ /* 0x000fe40003f06270 */
[----:B------:R-:W-:Y:S01]  /*5200*/  F2FP.SATFINITE.E4M3.F32.PACK_AB_MERGE_C R63, RZ, R63, RZ ;  /* 0x0000003fff3f723e */ /* 0x000fe200048070ff */
[----:B------:R1:W-:Y:S01]  /*5210*/  @!P5 STG.E.U8 desc[UR20][R16.64+0x29], R25 ;  /* 0x000029191000d986 */ /* 0x0003e2000c101114 */
[C---:B------:R-:W-:Y:S02]  /*5220*/  ISETP.LT.OR P5, PT, R6.reuse, 0x1, !P3 ;  /* 0x000000010600780c */ /* 0x040fe40005fa1670 */
[----:B------:R-:W-:Y:S02]  /*5230*/  ISETP.LT.OR P6, PT, R6, 0x1, !P0 ;  /* 0x000000010600780c */ /* 0x000fe400047c1670 */
[----:B0-----:R-:W-:Y:S01]  /*5240*/  F2FP.SATFINITE.E4M3.F32.PACK_AB_MERGE_C R5, RZ, R62, RZ ;  /* 0x0000003eff05723e */ /* 0x001fe200048070ff */
[----:B------:R-:W-:Y:S01]  /*5250*/  @!P2 STG.E.U8 desc[UR20][R18.64+0x28], R63 ;  /* 0x0000283f1200a986 */ /* 0x000fe2000c101114 */
[----:B------:R-:W-:-:S02]  /*5260*/  F2FP.SATFINITE.E4M3.F32.PACK_AB_MERGE_C R61, RZ, R61, RZ ;  /* 0x0000003dff3d723e */ /* 0x000fc400048070ff */
[----:B------:R-:W-:Y:S01]  /*5270*/  ISETP.GE.AND P2, PT, R26, 0x3a, PT ;  /* 0x0000003a1a00780c */ /* 0x000fe20003f46270 */
[----:B------:R0:W-:Y:S01]  /*5280*/  @!P1 STG.E.U8 desc[UR20][R18.64+0x29], R5 ;  /* 0x0000290512009986 */ /* 0x0001e2000c101114 */
[----:B------:R-:W-:Y:S02]  /*5290*/  ISETP.LT.OR P1, PT, R6, 0x9, !P3 ;  /* 0x000000090600780c */ /* 0x000fe40005f21670 */
[----:B-1----:R-:W-:Y:S01]  /*52a0*/  F2FP.SATFINITE.E4M3.F32.PACK_AB_MERGE_C R25, RZ, R60, RZ ;  /* 0x0000003cff19723e */ /* 0x002fe200048070ff */
[----:B------:R-:W-:Y:S01]  /*52b0*/  @!P5 STG.E.U8 desc[UR20][R16.64+0x30], R61 ;  /* 0x0000303d1000d986 */ /* 0x000fe2000c101114 */
[----:B------:R-:W-:Y:S02]  /*52c0*/  ISETP.GE.AND P3, PT, R26, 0x39, PT ;  /* 0x000000391a00780c */ /* 0x000fe40003f66270 */
[C---:B------:R-:W-:Y:S01]  /*52d0*/  ISETP.LT.OR P0, PT, R6.reuse, 0x9, !P0 ;  /* 0x000000090600780c */ /* 0x040fe20004701670 */
[----:B------:R1:W-:Y:S01]  /*52e0*/  @!P6 STG.E.U8 desc[UR20][R16.64+0x31], R25 ;  /* 0x000031191000e986 */ /* 0x0003e2000c101114 */
[----:B------:R-:W-:-:S02]  /*52f0*/  ISETP.LT.OR P5, PT, R6, 0x1, !P3 ;  /* 0x000000010600780c */ /* 0x000fc40005fa1670 */
[C---:B------:R-:W-:Y:S02]  /*5300*/  ISETP.LT.OR P6, PT, R6.reuse, 0x1, !P2 ;  /* 0x000000010600780c */ /* 0x040fe400057c1670 */
[C---:B------:R-:W-:Y:S02]  /*5310*/  ISETP.LT.OR P3, PT, R6.reuse, 0x9, !P3 ;  /* 0x000000090600780c */ /* 0x040fe40005f61670 */
[----:B------:R-:W-:Y:S02]  /*5320*/  ISETP.LT.OR P2, PT, R6, 0x9, !P2 ;  /* 0x000000090600780c */ /* 0x000fe40005741670 */
[----:B------:R-:W-:Y:S02]  /*5330*/  F2FP.SATFINITE.E4M3.F32.PACK_AB_MERGE_C R59, RZ, R59, RZ ;  /* 0x0000003bff3b723e */ /* 0x000fe400048070ff */
[----:B0-----:R-:W-:Y:S02]  /*5340*/  F2FP.SATFINITE.E4M3.F32.PACK_AB_MERGE_C R5, RZ, R58, RZ ;  /* 0x0000003aff05723e */ /* 0x001fe400048070ff */
[----:B------:R-:W-:Y:S01]  /*5350*/  F2FP.SATFINITE.E4M3.F32.PACK_AB_MERGE_C R57, RZ, R57, RZ ;  /* 0x00000039ff39723e */ /* 0x000fe200048070ff */
[----:B------:R0:W-:Y:S01]  /*5360*/  @!P1 STG.E.U8 desc[UR20][R18.64+0x30], R59 ;  /* 0x0000303b12009986 */ /* 0x0001e2000c101114 */
[----:B-1----:R-:W-:-:S02]  /*5370*/  F2FP.SATFINITE.E4M3.F32.PACK_AB_MERGE_C R25, RZ, R56, RZ ;  /* 0x00000038ff19723e */ /* 0x002fc400048070ff */
[----:B------:R-:W-:Y:S01]  /*5380*/  F2FP.SATFINITE.E4M3.F32.PACK_AB_MERGE_C R23, RZ, R23, RZ ;  /* 0x00000017ff17723e */ /* 0x000fe200048070ff */
[----:B------:R0:W-:Y:S01]  /*5390*/  @!P0 STG.E.U8 desc[UR20][R18.64+0x31], R5 ;  /* 0x0000310512008986 */ /* 0x0001e2000c101114 */
[----:B------:R-:W-:-:S03]  /*53a0*/  F2FP.SATFINITE.E4M3.F32.PACK_AB_MERGE_C R27, RZ, R22, RZ ;  /* 0x00000016ff1b723e */ /* 0x000fc600048070ff */
[----:B------:R0:W-:Y:S04]  /*53b0*/  @!P5 STG.E.U8 desc[UR20][R16.64+0x38], R57 ;  /* 0x000038391000d986 */ /* 0x0001e8000c101114 */
[----:B------:R0:W-:Y:S04]  /*53c0*/  @!P6 STG.E.U8 desc[UR20][R16.64+0x39], R25 ;  /* 0x000039191000e986 */ /* 0x0001e8000c101114 */
[----:B------:R0:W-:Y:S04]  /*53d0*/  @!P3 STG.E.U8 desc[UR20][R18.64+0x38], R23 ;  /* 0x000038171200b986 */ /* 0x0001e8000c101114 */
[----:B------:R0:W-:Y:S02]  /*53e0*/  @!P2 STG.E.U8 desc[UR20][R18.64+0x39], R27 ;  /* 0x0000391b1200a986 */ /* 0x0001e4000c101114 */
.L_x_106:
[----:B------:R-:W-:Y:S05]  /*53f0*/  BSYNC B0 ;  /* 0x0000000000007941 */ /* 0x000fea0003800000 */
.L_x_40:
[C---:B------:R-:W-:Y:S01]  /*5400*/  LEA R2, P0, R8.reuse, R2, 0x1 ;  /* 0x0000000208027211 */ /* 0x040fe200078008ff */
[----:B------:R-:W-:Y:S01]  /*5410*/  ULDC.64 UR6, c[0x0][0x650] ;  /* 0x0001940000067ab9 */ /* 0x000fe20000000a00 */
[----:B-----5:R-:W-:Y:S01]  /*5420*/  IMAD.U32 R4, RZ, RZ, UR16 ;  /* 0x00000010ff047e24 */ /* 0x020fe2000f8e00ff */
[----:B0-----:R-:W-:Y:S01]  /*5430*/  PRMT R16, RZ, 0x7610, R16 ;  /* 0x00007610ff107816 */ /* 0x001fe20000000010 */
[----:B------:R-:W-:Y:S01]  /*5440*/  IMAD.MOV.U32 R6, RZ, RZ, -0x1 ;  /* 0xffffffffff067424 */ /* 0x000fe200078e00ff */
[----:B------:R-:W-:Y:S01]  /*5450*/  LEA.HI.X R3, R8, R3, R0, 0x1, P0 ;  /* 0x0000000308037211 */ /* 0x000fe200000f0c00 */
[----:B------:R0:W-:Y:S01]  /*5460*/  SYNCS.ARRIVE.TRANS64.A1T0 RZ, [R4+UR23], RZ ;  /* 0x000000ff04ff79a7 */ /* 0x0001e20008100017 */
[----:B------:R-:W-:Y:S01]  /*5470*/  ISETP.GE.U32.AND P0, PT, R2, UR6, PT ;  /* 0x0000000602007c0c */ /* 0x000fe2000bf06070 */
[----:B------:R-:W-:-:S03]  /*5480*/  IMAD.MOV.U32 R5, RZ, RZ, -0x1 ;  /* 0xffffffffff057424 */ /* 0x000fc600078e00ff */
[----:B------:R-:W-:Y:S01]  /*5490*/  ISETP.GE.U32.AND.EX P0, PT, R3, UR7, PT, P0 ;  /* 0x0000000703007c0c */ /* 0x000fe2000bf06100 */
[----:B0-----:R-:W-:-:S12]  /*54a0*/  IMAD.MOV.U32 R4, RZ, RZ, -0x1 ;  /* 0xffffffffff047424 */ /* 0x001fd800078e00ff */
[----:B------:R-:W-:Y:S05]  /*54b0*/  @P0 BRA `(.L_x_107) ;  /* 0x0000000400600947 */ /* 0x000fea0003800000 */
[----:B------:R-:W0:Y:S01]  /*54c0*/  S2R R28, SR_CTAID.X ;  /* 0x00000000001c7919 */ /* 0x000e220000002500 */
[----:B------:R-:W5:Y:S01]  /*54d0*/  LDC.64 R22, c[0x0][0x628] ;  /* 0x00018a00ff167b82 */ /* 0x000f620000000a00 */
[----:B------:R-:W-:Y:S01]  /*54e0*/  ULDC UR6, c[0x0][0x150] ;  /* 0x0000540000067ab9 */ /* 0x000fe20000000800 */
[----:B-1----:R-:W-:Y:S01]  /*54f0*/  IMAD.MOV.U32 R18, RZ, RZ, R2 ;  /* 0x000000ffff127224 */ /* 0x002fe200078e0002 */
[----:B------:R-:W1:Y:S01]  /*5500*/  S2R R30, SR_CTAID.Y ;  /* 0x00000000001e7919 */ /* 0x000e620000002600 */
[----:B------:R-:W-:-:S04]  /*5510*/  IMAD.MOV.U32 R19, RZ, RZ, R3 ;  /* 0x000000ffff137224 */ /* 0x000fc800078e0003 */
[----:B------:R-:W1:Y:S08]  /*5520*/  LDC R31, c[0x0][0x144] ;  /* 0x00005100ff1f7b82 */ /* 0x000e700000000800 */
[----:B------:R-:W1:Y:S08]  /*5530*/  LDC R6, c[0x0][0x630] ;  /* 0x00018c00ff067b82 */ /* 0x000e700000000800 */
[----:B------:R-:W1:Y:S01]  /*5540*/  LDC.64 R26, c[0x0][0x620] ;  /* 0x00018800ff1a7b82 */ /* 0x000e620000000a00 */
[----:B-----5:R-:W-:-:S04]  /*5550*/  ISETP.NE.U32.AND P0, PT, R22, RZ, PT ;  /* 0x000000ff1600720c */ /* 0x020fc80003f05070 */
[----:B------:R-:W-:Y:S02]  /*5560*/  ISETP.NE.AND.EX P0, PT, R23, RZ, PT, P0 ;  /* 0x000000ff1700720c */ /* 0x000fe40003f05300 */
[----:B0-----:R-:W-:-:S05]  /*5570*/  I2FP.F32.U32 R4, R28 ;  /* 0x0000001c00047245 */ /* 0x001fca0000201000 */
[----:B------:R-:W-:-:S04]  /*5580*/  FMUL R4, R4, UR6 ;  /* 0x0000000604047c20 */ /* 0x000fc80008400000 */
[----:B------:R0:W0:Y:S02]  /*5590*/  F2I.U32.TRUNC.NTZ R29, R4 ;  /* 0x00000004001d7305 */ /* 0x000024000020f000 */
[----:B------:R-:W-:Y:S05]  /*55a0*/  @!P0 BRA `(.L_x_108) ;  /* 0x0000000000288947 */ /* 0x000fea0003800000 */
[----:B------:R-:W5:Y:S02]  /*55b0*/  LDC R5, c[0x0][0x634] ;  /* 0x00018d00ff057b82 */ /* 0x000f640000000800 */
[----:B-----5:R-:W-:-:S05]  /*55c0*/  IADD3 R19, P0, R2, R5, RZ ;  /* 0x0000000502137210 */ /* 0x020fca0007f1e0ff */
[----:B--234-:R-:W-:-:S04]  /*55d0*/  IMAD.X R25, RZ, RZ, R3, P0 ;  /* 0x000000ffff197224 */ /* 0x01cfc800000e0603 */
[----:B0-----:R-:W-:-:S04]  /*55e0*/  IMAD.WIDE.U32 R4, R25, R22, RZ ;  /* 0x0000001619047225 */ /* 0x001fc800078e00ff */
[----:B------:R-:W-:-:S04]  /*55f0*/  IMAD.WIDE.U32 R16, P0, R19, R23, R4 ;  /* 0x0000001713107225 */ /* 0x000fc80007800004 */
[----:B------:R-:W-:-:S04]  /*5600*/  IMAD.WIDE.U32 R4, R19, R22, RZ ;  /* 0x0000001613047225 */ /* 0x000fc800078e00ff */
[----:B------:R-:W-:Y:S01]  /*5610*/  IMAD.X R19, RZ, RZ, RZ, P0 ;  /* 0x000000ffff137224 */ /* 0x000fe200000e06ff */
[----:B------:R-:W-:Y:S01]  /*5620*/  IADD3 RZ, P0, R5, R16, RZ ;  /* 0x0000001005ff7210 */ /* 0x000fe20007f1e0ff */
[----:B------:R-:W-:-:S04]  /*5630*/  IMAD.MOV.U32 R18, RZ, RZ, R17 ;  /* 0x000000ffff127224 */ /* 0x000fc800078e0011 */
[----:B------:R-:W-:-:S08]  /*5640*/  IMAD.WIDE.U32.X R18, R25, R23, R18, P0 ;  /* 0x0000001719127225 */ /* 0x000fd000000e0412 */
.L_x_108:
[-CC-:B-1234-:R-:W-:Y:S01]  /*5650*/  SHF.R.U64 R24, R18, R6.reuse, R19.reuse ;  /* 0x0000000612187219 */ /* 0x19efe20000001213 */
[----:B------:R-:W1:Y:S01]  /*5660*/  LDC.64 R34, c[0x0][0x640] ;  /* 0x00019000ff227b82 */ /* 0x000e620000000a00 */
[----:B0-----:R-:W-:Y:S01]  /*5670*/  SHF.R.U32.HI R4, RZ, R6, R19 ;  /* 0x00000006ff047219 */ /* 0x001fe20000011613 */
[----:B------:R-:W-:Y:S01]  /*5680*/  IMAD.MOV R29, RZ, RZ, -R29 ;  /* 0x000000ffff1d7224 */ /* 0x000fe200078e0a1d */
[----:B------:R-:W-:Y:S01]  /*5690*/  IADD3 R17, P0, RZ, -R24, RZ ;  /* 0x80000018ff117210 */ /* 0x000fe20007f1e0ff */
[----:B------:R-:W-:Y:S01]  /*56a0*/  ULDC UR6, c[0x0][0x154] ;  /* 0x0000550000067ab9 */ /* 0x000fe20000000800 */
[----:B------:R-:W-:Y:S02]  /*56b0*/  IMAD.MOV.U32 R19, RZ, RZ, 0x1 ;  /* 0x00000001ff137424 */ /* 0x000fe400078e00ff */
[----:B------:R-:W-:Y:S01]  /*56c0*/  IMAD R29, R31, R29, R28 ;  /* 0x0000001d1f1d7224 */ /* 0x000fe200078e021c */
[----:B------:R-:W0:Y:S01]  /*56d0*/  LDC R16, c[0x0][0x618] ;  /* 0x00018600ff107b82 */ /* 0x000e220000000800 */
[----:B------:R-:W-:-:S04]  /*56e0*/  IMAD.X R5, RZ, RZ, ~R4, P0 ;  /* 0x000000ffff057224 */ /* 0x000fc800000e0e04 */
[-C--:B------:R-:W-:Y:S02]  /*56f0*/  IMAD R6, R5, R26.reuse, RZ ;  /* 0x0000001a05067224 */ /* 0x080fe400078e02ff */
[C---:B------:R-:W-:Y:S01]  /*5700*/  IMAD.WIDE.U32 R4, R17.reuse, R26, R2 ;  /* 0x0000001a11047225 */ /* 0x040fe200078e0002 */
[----:B------:R-:W2:Y:S03]  /*5710*/  LDC R18, c[0x0][0x608] ;  /* 0x00018200ff127b82 */ /* 0x000ea60000000800 */
[----:B------:R-:W-:Y:S01]  /*5720*/  IMAD R17, R17, R27, R6 ;  /* 0x0000001b11117224 */ /* 0x000fe200078e0206 */
[----:B------:R-:W-:-:S03]  /*5730*/  I2FP.F32.U32 R6, R30 ;  /* 0x0000001e00067245 */ /* 0x000fc60000201000 */
[----:B------:R-:W-:Y:S01]  /*5740*/  IMAD.IADD R5, R5, 0x1, R17 ;  /* 0x0000000105057824 */ /* 0x000fe200078e0211 */
[----:B------:R-:W3:Y:S01]  /*5750*/  LDC R32, c[0x0][0x658] ;  /* 0x00019600ff207b82 */ /* 0x000ee20000000800 */
[----:B-1----:R-:W-:Y:S01]  /*5760*/  ISETP.NE.U32.AND P0, PT, R34, RZ, PT ;  /* 0x000000ff2200720c */ /* 0x002fe20003f05070 */
[----:B------:R-:W-:-:S03]  /*5770*/  IMAD.MOV.U32 R17, RZ, RZ, -0x1 ;  /* 0xffffffffff117424 */ /* 0x000fc600078e00ff */
[----:B------:R-:W-:-:S03]  /*5780*/  ISETP.NE.AND.EX P0, PT, R35, RZ, PT, P0 ;  /* 0x000000ff2300720c */ /* 0x000fc60003f05300 */
[----:B------:R-:W1:Y:S01]  /*5790*/  LDC R27, c[0x0][0x148] ;  /* 0x00005200ff1b7b82 */ /* 0x000e620000000800 */
[-CC-:B0-----:R-:W-:Y:S02]  /*57a0*/  SHF.R.U64 R22, R4, R16.reuse, R5.reuse ;  /* 0x0000001004167219 */ /* 0x181fe40000001205 */
[----:B------:R-:W-:Y:S01]  /*57b0*/  SHF.R.U32.HI R5, RZ, R16, R5 ;  /* 0x00000010ff057219 */ /* 0x000fe20000011605 */
[----:B------:R-:W-:-:S04]  /*57c0*/  FMUL R16, R6, UR6 ;  /* 0x0000000606107c20 */ /* 0x000fc80008400000 */
[----:B------:R-:W0:Y:S01]  /*57d0*/  LDC R28, c[0x0][0x600] ;  /* 0x00018000ff1c7b82 */ /* 0x000e220000000800 */
[----:B------:R4:W0:Y:S01]  /*57e0*/  F2I.U32.TRUNC.NTZ R25, R16 ;  /* 0x0000001000197305 */ /* 0x000822000020f000 */
[-CC-:B--2---:R-:W-:Y:S02]  /*57f0*/  SHF.R.U64 R6, R22, R18.reuse, R5.reuse ;  /* 0x0000001216067219 */ /* 0x184fe40000001205 */
[----:B------:R-:W-:-:S04]  /*5800*/  SHF.R.U32.HI R5, RZ, R18, R5 ;  /* 0x00000012ff057219 */ /* 0x000fc80000011605 */
[----:B------:R-:W2:Y:S01]  /*5810*/  LDC R33, c[0x0][0x648] ;  /* 0x00019200ff217b82 */ /* 0x000ea20000000800 */
[-CC-:B---3--:R-:W-:Y:S02]  /*5820*/  SHF.R.U64 R26, R6, R32.reuse, R5.reuse ;  /* 0x00000020061a7219 */ /* 0x188fe40000001205 */
[-C--:B------:R-:W-:Y:S02]  /*5830*/  SHF.L.U32 R17, R17, R32.reuse, RZ ;  /* 0x0000002011117219 */ /* 0x080fe400000006ff */
[-C--:B------:R-:W-:Y:S01]  /*5840*/  SHF.R.U32.HI R5, RZ, R32.reuse, R5 ;  /* 0x00000020ff057219 */ /* 0x080fe20000011605 */
[----:B------:R-:W-:Y:S01]  /*5850*/  IMAD.MOV.U32 R4, RZ, RZ, R26 ;  /* 0x000000ffff047224 */ /* 0x000fe200078e001a */
[----:B------:R-:W-:Y:S01]  /*5860*/  SHF.L.U32 R32, R19, R32, RZ ;  /* 0x0000002013207219 */ /* 0x000fe200000006ff */
[----:B------:R-:W3:Y:S01]  /*5870*/  LDC R36, c[0x0][0x638] ;  /* 0x00018e00ff247b82 */ /* 0x000ee20000000800 */
[----:B------:R-:W-:-:S07]  /*5880*/  LOP3.LUT R31, RZ, R17, RZ, 0x33, !PT ;  /* 0x00000011ff1f7212 */ /* 0x000fce00078e33ff */
[----:B------:R-:W0:Y:S01]  /*5890*/  LDC R37, c[0x0][0x610] ;  /* 0x00018400ff257b82 */ /* 0x000e220000000800 */
[----:B----4-:R-:W-:Y:S05]  /*58a0*/  @!P0 BRA `(.L_x_109) ;  /* 0x0000000000288947 */ /* 0x010fea0003800000 */
[----:B------:R-:W4:Y:S02]  /*58b0*/  LDC R19, c[0x0][0x64c] ;  /* 0x00019300ff137b82 */ /* 0x000f240000000800 */
[----:B----4-:R-:W-:-:S05]  /*58c0*/  IADD3 R19, P0, R26, R19, RZ ;  /* 0x000000131a137210 */ /* 0x010fca0007f1e0ff */
        /* <DEDUP_REMOVED lines=8> */
.L_x_109:
[----:B--2---:R-:W-:Y:S01]  /*5950*/  SHF.R.U64 R4, R4, R33, R5 ;  /* 0x0000002104047219 */ /* 0x004fe20000001205 */
[----:B0-----:R-:W-:Y:S01]  /*5960*/  VIADD R19, R28, 0xffffffff ;  /* 0xffffffff1c137836 */ /* 0x001fe20000000000 */
[----:B------:R-:W-:Y:S01]  /*5970*/  LOP3.LUT R17, R6, R31, RZ, 0xc0, !PT ;  /* 0x0000001f06117212 */ /* 0x000fe200078ec0ff */
[----:B------:R-:W-:Y:S02]  /*5980*/  IMAD.MOV R25, RZ, RZ, -R25 ;  /* 0x000000ffff197224 */ /* 0x000fe400078e0a19 */
[----:B------:R-:W-:Y:S02]  /*5990*/  IMAD.MOV R5, RZ, RZ, -R4 ;  /* 0x000000ffff057224 */ /* 0x000fe400078e0a04 */
[----:B------:R-:W-:Y:S01]  /*59a0*/  IMAD R6, R32, R4, R17 ;  /* 0x0000000420067224 */ /* 0x000fe200078e0211 */
[----:B------:R-:W-:Y:S01]  /*59b0*/  LOP3.LUT R17, R22, R19, RZ, 0xc0, !PT ;  /* 0x0000001316117212 */ /* 0x000fe200078ec0ff */
[----:B-1----:R-:W-:Y:S02]  /*59c0*/  @P4 IMAD R29, R27, R25, R30 ;  /* 0x000000191b1d4224 */ /* 0x002fe400078e021e */
[----:B---3--:R-:W-:-:S02]  /*59d0*/  IMAD R4, R5, R36, R26 ;  /* 0x0000002405047224 */ /* 0x008fc400078e021a */
[----:B------:R-:W-:Y:S02]  /*59e0*/  IMAD R6, R6, R37, R29 ;  /* 0x0000002506067224 */ /* 0x000fe400078e021d */
[----:B------:R-:W-:Y:S02]  /*59f0*/  IMAD R5, R4, R28, R17 ;  /* 0x0000001c04057224 */ /* 0x000fe400078e0211 */
[----:B------:R-:W-:-:S03]  /*5a00*/  IMAD.MOV.U32 R16, RZ, RZ, 0x1 ;  /* 0x00000001ff107424 */ /* 0x000fc600078e00ff */
[----:B------:R-:W-:Y:S02]  /*5a10*/  SEL R4, R5, R6, !P4 ;  /* 0x0000000605047207 */ /* 0x000fe40006000000 */
[----:B------:R-:W-:Y:S01]  /*5a20*/  SEL R6, R6, R5, !P4 ;  /* 0x0000000506067207 */ /* 0x000fe20006000000 */
[----:B------:R-:W-:-:S07]  /*5a30*/  IMAD.MOV.U32 R5, RZ, RZ, R24 ;  /* 0x000000ffff057224 */ /* 0x000fce00078e0018 */
.L_x_107:
[----:B------:R-:W-:Y:S02]  /*5a40*/  LOP3.LUT P0, RZ, R16, 0xff, RZ, 0xc0, !PT ;  /* 0x000000ff10ff7812 */ /* 0x000fe4000780c0ff */
[----:B------:R-:W-:-:S11]  /*5a50*/  LOP3.LUT R87, R87, 0x1, RZ, 0x3c, !PT ;  /* 0x0000000157577812 */ /* 0x000fd600078e3cff */
[----:B------:R-:W-:Y:S05]  /*5a60*/  @P0 BRA `(.L_x_110) ;  /* 0xffffffbc00d80947 */ /* 0x000fea000383ffff */
[----:B------:R-:W-:Y:S05]  /*5a70*/  EXIT ;  /* 0x000000000000794d */ /* 0x000fea0003800000 */
.L_x_18:
[----:B------:R-:W-:-:S08]  /*5a80*/  ISETP.NE.AND P0, PT, R18, RZ, PT ;  /* 0x000000ff1200720c */ /* 0x000fd00003f05270 */
[----:B--23-5:R-:W0:-:S00]  /*5a90*/  USETMAXREG.DEALLOC.CTAPOOL 0x28 ;  /* 0x00000028000079c8 */ /* 0x02ce0000080e0500 */
[----:B------:R-:W-:Y:S05]  /*5aa0*/  @P0 EXIT ;  /* 0x000000000000094d */ /* 0x000fea0003800000 */
[----:B0-----:R-:W-:Y:S01]  /*5ab0*/  LOP3.LUT P0, RZ, R20, 0xff, RZ, 0xc0, !PT ;  /* 0x000000ff14ff7812 */ /* 0x001fe2000780c0ff */
[----:B------:R-:W-:Y:S02]  /*5ac0*/  IMAD.MOV.U32 R13, RZ, RZ, 0x1 ;  /* 0x00000001ff0d7424 */ /* 0x000fe400078e00ff */
[----:B------:R-:W-:-:S10]  /*5ad0*/  IMAD.MOV.U32 R12, RZ, RZ, RZ ;  /* 0x000000ffff0c7224 */ /* 0x000fd400078e00ff */
[----:B------:R-:W-:Y:S05]  /*5ae0*/  @!P0 BRA `(.L_x_111) ;  /* 0x0000000c001c8947 */ /* 0x000fea0003800000 */
[----:B------:R-:W0:Y:S01]  /*5af0*/  S2UR UR15, SR_CgaCtaId ;  /* 0x00000000000f79c3 */ /* 0x000e220000008800 */
[----:B------:R-:W-:Y:S01]  /*5b00*/  LOP3.LUT P0, RZ, R11, 0x1f, RZ, 0xc0, !PT ;  /* 0x0000001f0bff7812 */ /* 0x000fe2000780c0ff */
[----:B------:R-:W-:Y:S01]  /*5b10*/  ULDC UR6, c[0x0][0x658] ;  /* 0x0001960000067ab9 */ /* 0x000fe20000000800 */
[----:B------:R-:W-:Y:S01]  /*5b20*/  UMOV UR7, 0xffffffff ;  /* 0xffffffff00077882 */ /* 0x000fe20000000000 */
[----:B------:R-:W-:Y:S01]  /*5b30*/  BSSY B0, `(.L_x_111) ;  /* 0x00000c2000007945 */ /* 0x000fe20003800000 */
[----:B------:R-:W-:Y:S01]  /*5b40*/  USHF.L.U32 UR7, UR7, UR6, URZ ;  /* 0x0000000607077299 */ /* 0x000fe2000800063f */
[C---:B------:R-:W-:Y:S01]  /*5b50*/  ISETP.NE.AND P2, PT, R10.reuse, RZ, PT ;  /* 0x000000ff0a00720c */ /* 0x040fe20003f45270 */
[----:B------:R-:W-:Y:S01]  /*5b60*/  IMAD.MOV.U32 R15, RZ, RZ, 0x1 ;  /* 0x00000001ff0f7424 */ /* 0x000fe200078e00ff */
[----:B------:R-:W-:Y:S01]  /*5b70*/  ISETP.NE.OR P0, PT, R10, RZ, !P0 ;  /* 0x000000ff0a00720c */ /* 0x000fe20004705670 */
[----:B------:R-:W-:Y:S01]  /*5b80*/  IMAD.MOV.U32 R13, RZ, RZ, 0x1 ;  /* 0x00000001ff0d7424 */ /* 0x000fe200078e00ff */
[----:B------:R-:W-:Y:S01]  /*5b90*/  LOP3.LUT R14, R7, 0x2, RZ, 0xfc, !PT ;  /* 0x00000002070e7812 */ /* 0x000fe200078efcff */
[----:B------:R-:W-:Y:S01]  /*5ba0*/  IMAD.MOV.U32 R12, RZ, RZ, RZ ;  /* 0x000000ffff0c7224 */ /* 0x000fe200078e00ff */
[----:B------:R-:W-:Y:S01]  /*5bb0*/  ULDC UR5, c[0x0][0x600] ;  /* 0x0001800000057ab9 */ /* 0x000fe20000000800 */
[----:B------:R-:W-:Y:S01]  /*5bc0*/  UMOV UR8, 0x1 ;  /* 0x0000000100087882 */ /* 0x000fe20000000000 */
[----:B------:R-:W-:-:S02]  /*5bd0*/  UIADD3 UR24, UR13, 0x1, URZ ;  /* 0x000000010d187890 */ /* 0x000fc4000fffe03f */
[----:B------:R-:W-:Y:S02]  /*5be0*/  UIADD3 UR18, UR5, -0x1, URZ ;  /* 0xffffffff05127890 */ /* 0x000fe4000fffe03f */
[----:B------:R-:W-:Y:S02]  /*5bf0*/  USHF.L.U32 UR20, UR8, UR6, URZ ;  /* 0x0000000608147299 */ /* 0x000fe4000800063f */
[----:B------:R-:W-:Y:S01]  /*5c00*/  ULOP3.LUT UR19, URZ, UR7, URZ, 0x33, !UPT ;  /* 0x000000073f137292 */ /* 0x000fe2000f8e333f */
[----:B------:R-:W-:Y:S01]  /*5c10*/  ULDC.64 UR22, c[0x0][0x198] ;  /* 0x0000660000167ab9 */ /* 0x000fe20000000a00 */
[----:B0-----:R-:W-:Y:S02]  /*5c20*/  USHF.L.U32 UR4, UR15, 0x5, URZ ;  /* 0x000000050f047899 */ /* 0x001fe4000800063f */
[----:B------:R-:W-:Y:S02]  /*5c30*/  USHF.L.U32 UR15, UR15, 0xb, URZ ;  /* 0x0000000b0f0f7899 */ /* 0x000fe4000800063f */
[----:B------:R-:W-:-:S12]  /*5c40*/  ULOP3.LUT UR14, UR4, 0x20, URZ, 0xc0, !UPT ;  /* 0x00000020040e7892 */ /* 0x000fd8000f8ec03f */
.L_x_123:
[----:B------:R-:W-:-:S03]  /*5c50*/  UMOV UR4, 0xffffffff ;  /* 0xffffffff00047882 */ /* 0x000fc60000000000 */
[----:B------:R-:W-:Y:S05]  /*5c60*/  BRA.DIV UR4, `(.L_x_112) ;  /* 0x0000001e043c7947 */ /* 0x000fea000b800000 */
[----:B------:R-:W-:-:S13]  /*5c70*/  ELECT P1, URZ, PT ;  /* 0x00000000003f782f */ /* 0x000fda0003820000 */
.L_x_160:
[----:B------:R-:W0:Y:S01]  /*5c80*/  LDC R10, c[0x0][0x28c] ;  /* 0x0000a300ff0a7b82 */ /* 0x000e220000000800 */
[----:B------:R-:W-:Y:S01]  /*5c90*/  BSSY B1, `(.L_x_113) ;  /* 0x0000038000017945 */ /* 0x000fe20003800000 */
[----:B0-----:R-:W-:-:S13]  /*5ca0*/  ISETP.LT.OR P1, PT, R10, 0x1, !P1 ;  /* 0x000000010a00780c */ /* 0x001fda0004f21670 */
[----:B------:R-:W-:Y:S05]  /*5cb0*/  @P1 BRA `(.L_x_114) ;  /* 0x0000000000d41947 */ /* 0x000fea0003800000 */
[----:B------:R-:W-:Y:S01]  /*5cc0*/  LEA R16, R4, UR14, 0x6 ;  /* 0x0000000e04107c11 */ /* 0x000fe2000f8e30ff */
[----:B------:R-:W-:Y:S02]  /*5cd0*/  IMAD.SHL.U32 R17, R6, 0x40, RZ ;  /* 0x0000004006117824 */ /* 0x000fe400078e00ff */
[----:B------:R-:W-:Y:S02]  /*5ce0*/  IMAD.MOV.U32 R18, RZ, RZ, RZ ;  /* 0x000000ffff127224 */ /* 0x000fe400078e00ff */
[----:B------:R-:W-:Y:S02]  /*5cf0*/  IMAD.U32 R20, RZ, RZ, UR24 ;  /* 0x00000018ff147e24 */ /* 0x000fe4000f8e00ff */
[----:B------:R-:W-:Y:S02]  /*5d00*/  IMAD.MOV.U32 R4, RZ, RZ, R13 ;  /* 0x000000ffff047224 */ /* 0x000fe400078e000d */
[----:B------:R-:W-:-:S07]  /*5d10*/  IMAD.MOV.U32 R6, RZ, RZ, R12 ;  /* 0x000000ffff067224 */ /* 0x000fce00078e000c */
.L_x_118:
[----:B------:R-:W0:Y:S01]  /*5d20*/  S2R R11, SR_CgaCtaId ;  /* 0x00000000000b7919 */ /* 0x000e220000008800 */
[----:B------:R-:W-:-:S04]  /*5d30*/  MOV R10, 0x400 ;  /* 0x00000400000a7802 */ /* 0x000fc80000000f00 */
[----:B0-----:R-:W-:Y:S02]  /*5d40*/  LEA R21, R11, R10, 0x18 ;  /* 0x0000000a0b157211 */ /* 0x001fe400078ec0ff */
[----:B------:R-:W-:Y:S01]  /*5d50*/  SHF.L.U32 R10, R4, 0x1f, RZ ;  /* 0x0000001f040a7819 */ /* 0x000fe200000006ff */
[----:B------:R-:W0:Y:S02]  /*5d60*/  @!P2 LDC R11, c[0x0][0x500] ;  /* 0x00014000ff0bab82 */ /* 0x000e240000000800 */
[----:B------:R-:W-:-:S04]  /*5d70*/  IMAD R19, R6, 0x8, R21 ;  /* 0x0000000806137824 */ /* 0x000fc800078e0215 */
[----:B------:R-:W1:Y:S02]  /*5d80*/  SYNCS.PHASECHK.TRANS64.TRYWAIT P1, [R19+URZ+0xe0], R10 ;  /* 0x0000e00a130075a7 */ /* 0x000e64000802017f */
[----:B-1----:R-:W-:Y:S05]  /*5d90*/  @!P1 BRA `(.L_x_115) ;  /* 0x0000001c00109947 */ /* 0x002fea0003800000 */
.L_x_161:
[----:B-1----:R-:W-:Y:S01]  /*5da0*/  PRMT R10, R14, 0x9910, RZ ;  /* 0x000099100e0a7816 */ /* 0x002fe200000000ff */
[----:B0-----:R0:W-:Y:S03]  /*5db0*/  @!P2 SYNCS.ARRIVE.TRANS64 RZ, [R19+URZ], R11 ;  /* 0x0000000b13ffa9a7 */ /* 0x0011e6000800003f */
[----:B------:R-:W-:-:S13]  /*5dc0*/  ISETP.NE.AND P1, PT, R10, 0x2, PT ;  /* 0x000000020a00780c */ /* 0x000fda0003f25270 */
[----:B0-----:R-:W-:Y:S05]  /*5dd0*/  @P1 BRA `(.L_x_116) ;  /* 0x0000000000041947 */ /* 0x001fea0003800000 */
[----:B------:R-:W-:Y:S01]  /*5de0*/  BPT.TRAP 0x1 ;  /* 0x000000040000795c */ /* 0x000fe20000300000 */
.L_x_116:
[----:B------:R-:W-:Y:S05]  /*5df0*/  @P0 BRA `(.L_x_117) ;  /* 0x0000000000040947 */ /* 0x000fea0003800000 */
[----:B------:R-:W-:Y:S01]  /*5e00*/  BPT.TRAP 0x1 ;  /* 0x000000040000795c */ /* 0x000fe20000300000 */
.L_x_117:
[----:B------:R-:W-:Y:S01]  /*5e10*/  R2UR UR5, R6 ;  /* 0x00000000060572ca */ /* 0x000fe200000e0000 */
[----:B------:R-:W-:Y:S01]  /*5e20*/  VIADD R20, R20, 0xffffffff ;  /* 0xffffffff14147836 */ /* 0x000fe20000000000 */
[----:B------:R-:W-:Y:S01]  /*5e30*/  R2UR UR17, R21 ;  /* 0x00000000151172ca */ /* 0x000fe200000e0000 */
[----:B------:R-:W-:Y:S01]  /*5e40*/  UIADD3 UR4, UP0, UR22, 0xf0, URZ ;  /* 0x000000f016047890 */ /* 0x000fe2000ff1e03f */
[----:B------:R-:W-:Y:S01]  /*5e50*/  R2UR UR9, R19 ;  /* 0x00000000130972ca */ /* 0x000fe200000e0000 */
[----:B------:R-:W-:Y:S01]  /*5e60*/  UIADD3 UR26, UP1, UR22, 0x1f0, URZ ;  /* 0x000001f0161a7890 */ /* 0x000fe2000ff3e03f */
[----:B------:R-:W-:Y:S01]  /*5e70*/  R2UR UR11, R17 ;  /* 0x00000000110b72ca */ /* 0x000fe200000e0000 */
[----:B------:R-:W-:Y:S01]  /*5e80*/  VIADD R6, R6, 0x1 ;  /* 0x0000000106067836 */ /* 0x000fe20000000000 */
[----:B------:R-:W-:Y:S01]  /*5e90*/  R2UR UR10, R18 ;  /* 0x00000000120a72ca */ /* 0x000fe200000e0000 */
[----:B------:R-:W-:Y:S01]  /*5ea0*/  UIADD3.X UR27, URZ, UR23, URZ, UP1, !UPT ;  /* 0x000000173f1b7290 */ /* 0x000fe20008ffe43f */
[----:B------:R-:W-:Y:S01]  /*5eb0*/  R2UR UR12, R5 ;  /* 0x00000000050c72ca */ /* 0x000fe200000e0000 */
[----:B------:R-:W-:Y:S01]  /*5ec0*/  UMOV UR6, 0x0 ;  /* 0x0000000000067882 */ /* 0x000fe20000000000 */
[----:B------:R-:W-:Y:S01]  /*5ed0*/  R2UR UR21, R16 ;  /* 0x00000000101572ca */ /* 0x000fe200000e0000 */
[----:B------:R-:W-:Y:S01]  /*5ee0*/  USHF.L.U32 UR5, UR5, 0xc, URZ ;  /* 0x0000000c05057899 */ /* 0x000fe2000800063f */
[----:B------:R-:W-:Y:S01]  /*5ef0*/  ISETP.GT.AND P3, PT, R20, 0x1, PT ;  /* 0x000000011400780c */ /* 0x000fe20003f64270 */
[----:B------:R-:W-:Y:S01]  /*5f00*/  UMOV UR7, 0x10000000 ;  /* 0x1000000000077882 */ /* 0x000fe20000000000 */
[----:B------:R-:W-:Y:S01]  /*5f10*/  ISETP.NE.AND P1, PT, R6, 0x1c, PT ;  /* 0x0000001c0600780c */ /* 0x000fe20003f25270 */
[----:B------:R-:W-:Y:S01]  /*5f20*/  ULOP3.LUT UR8, UR5, 0x800, UR15, 0xf8, !UPT ;  /* 0x0000080005087892 */ /* 0x000fe2000f8ef80f */
[----:B------:R-:W-:Y:S01]  /*5f30*/  VIADD R18, R18, 0x40 ;  /* 0x0000004012127836 */ /* 0x000fe20000000000 */
[----:B------:R-:W-:Y:S01]  /*5f40*/  UIADD3 UR16, UR17, 0x300, UR5 ;  /* 0x0000030011107890 */ /* 0x000fe2000fffe005 */
[----:B------:R-:W-:Y:S01]  /*5f50*/  SEL R11, RZ, 0x1, P1 ;  /* 0x00000001ff0b7807 */ /* 0x000fe20000800000 */
[----:B------:R-:W-:Y:S01]  /*5f60*/  UIADD3.X UR5, URZ, UR23, URZ, UP0, !UPT ;  /* 0x000000173f057290 */ /* 0x000fe200087fe43f */
[----:B------:R-:W-:Y:S01]  /*5f70*/  SEL R6, R6, RZ, P1 ;  /* 0x000000ff06067207 */ /* 0x000fe20000800000 */
[----:B------:R-:W-:Y:S01]  /*5f80*/  UIADD3 UR17, UR17, 0x1c300, UR8 ;  /* 0x0001c30011117890 */ /* 0x000fe2000fffe008 */
[----:B------:R-:W-:Y:S01]  /*5f90*/  LOP3.LUT R4, R4, R11, RZ, 0x3c, !PT ;  /* 0x0000000b04047212 */ /* 0x000fe200078e3cff */
[----:B------:R-:W-:Y:S01]  /*5fa0*/  UMOV UR25, 0x30000 ;  /* 0x0003000000197882 */ /* 0x000fe20000000000 */
[----:B------:R-:W-:-:S04]  /*5fb0*/  UMOV UR8, UR16 ;  /* 0x0000001000087c82 */ /* 0x000fc80008000000 */
[----:B------:R0:W-:Y:S02]  /*5fc0*/  UTMALDG.3D [UR8], [UR4], desc[UR6] ;  /* 0x00000608040075b4 */ /* 0x0001e40008011000 */
[----:B0-----:R-:W-:Y:S01]  /*5fd0*/  UMOV UR8, UR17 ;  /* 0x0000001100087c82 */ /* 0x001fe20008000000 */
[----:B------:R-:W-:Y:S02]  /*5fe0*/  UMOV UR11, UR21 ;  /* 0x00000015000b7c82 */ /* 0x000fe40008000000 */
[----:B------:R0:W-:Y:S02]  /*5ff0*/  UTMALDG.3D.MULTICAST [UR8], [UR26], UR25, desc[UR6] ;  /* 0x000006081a0073b4 */ /* 0x0001e40008011819 */
[----:B0-----:R-:W-:Y:S05]  /*6000*/  @P3 BRA `(.L_x_118) ;  /* 0xfffffffc00443947 */ /* 0x001fea000383ffff */
.L_x_114:
[----:B------:R-:W-:Y:S05]  /*6010*/  BSYNC B1 ;  /* 0x0000000000017941 */ /* 0x000fea0003800000 */
.L_x_113:
[----:B------:R-:W-:Y:S01]  /*6020*/  LOP3.LUT P5, RZ, R15, 0xff, RZ, 0xc0, !PT ;  /* 0x000000ff0fff7812 */ /* 0x000fe200078ac0ff */
[----:B------:R-:W-:Y:S01]  /*6030*/  VIADD R11, R12, UR13 ;  /* 0x0000000d0c0b7c36 */ /* 0x000fe20008000000 */
[----:B------:R-:W-:Y:S01]  /*6040*/  ULDC.64 UR4, c[0x0][0x650] ;  /* 0x0001940000047ab9 */ /* 0x000fe20000000a00 */
[----:B------:R-:W-:Y:S01]  /*6050*/  IMAD.U32 R6, RZ, RZ, UR13 ;  /* 0x0000000dff067e24 */ /* 0x000fe2000f8e00ff */
[----:B------:R-:W-:Y:S01]  /*6060*/  UISETP.GE.U32.AND UP0, UPT, UR13, 0x1c, UPT ;  /* 0x0000001c0d00788c */ /* 0x000fe2000bf06070 */
[----:B------:R-:W-:Y:S01]  /*6070*/  BSSY B1, `(.L_x_119) ;  /* 0x000006b000017945 */ /* 0x000fe20003800000 */
[----:B------:R-:W-:Y:S02]  /*6080*/  ISETP.GT.U32.AND P1, PT, R11, 0x1b, PT ;  /* 0x0000001b0b00780c */ /* 0x000fe40003f24070 */
[----:B------:R-:W-:Y:S02]  /*6090*/  PRMT R10, RZ, 0x7610, R10 ;  /* 0x00007610ff0a7816 */ /* 0x000fe4000000000a */
[----:B------:R-:W-:-:S02]  /*60a0*/  ISETP.LT.U32.AND P1, PT, R6, 0x1c, P1 ;  /* 0x0000001c0600780c */ /* 0x000fc40000f21070 */
[----:B------:R-:W-:Y:S01]  /*60b0*/  PLOP3.LUT P3, PT, PT, PT, UP0, 0x80, 0x0 ;  /* 0x000000000000781c */ /* 0x000fe20003f6f008 */
[----:B------:R-:W0:Y:S01]  /*60c0*/  @P5 S2R R5, SR_CgaCtaId ;  /* 0x0000000000055919 */ /* 0x000e220000008800 */
[----:B------:R-:W-:Y:S02]  /*60d0*/  @P5 MOV R4, 0x400 ;  /* 0x0000040000045802 */ /* 0x000fe40000000f00 */
[----:B------:R-:W-:Y:S02]  /*60e0*/  SEL R6, RZ, 0x1, !P1 ;  /* 0x00000001ff067807 */ /* 0x000fe40004800000 */
[----:B------:R-:W-:Y:S02]  /*60f0*/  PRMT R15, RZ, 0x7610, R15 ;  /* 0x00007610ff0f7816 */ /* 0x000fe4000000000f */
[----:B------:R-:W-:Y:S01]  /*6100*/  LOP3.LUT R13, R13, R6, RZ, 0x3c, !PT ;  /* 0x000000060d0d7212 */ /* 0x000fe200078e3cff */
[----:B------:R-:W-:Y:S01]  /*6110*/  IMAD.MOV.U32 R6, RZ, RZ, -0x1 ;  /* 0xffffffffff067424 */ /* 0x000fe200078e00ff */
[----:B0-----:R-:W-:-:S04]  /*6120*/  @P5 LEA R4, R5, R4, 0x18 ;  /* 0x0000000405045211 */ /* 0x001fc800078ec0ff */
[----:B------:R0:W-:Y:S01]  /*6130*/  @P5 SYNCS.ARRIVE.TRANS64.A1T0 RZ, [R4+URZ+0x1f8], RZ ;  /* 0x0001f8ff04ff59a7 */ /* 0x0001e2000810003f */
[----:B------:R-:W-:-:S04]  /*6140*/  IADD3 R2, P5, R2, R8, RZ ;  /* 0x0000000802027210 */ /* 0x000fc80007fbe0ff */
[----:B------:R-:W-:Y:S01]  /*6150*/  ISETP.GE.U32.AND P1, PT, R2, UR4, PT ;  /* 0x0000000402007c0c */ /* 0x000fe2000bf26070 */
[----:B------:R-:W-:Y:S01]  /*6160*/  IMAD.X R3, R3, 0x1, R0, P5 ;  /* 0x0000000103037824 */ /* 0x000fe200028e0600 */
[----:B0-----:R-:W-:-:S04]  /*6170*/  SHF.R.U32.HI R4, RZ, 0x2, R11 ;  /* 0x00000002ff047819 */ /* 0x001fc8000001160b */
[----:B------:R-:W-:Y:S01]  /*6180*/  ISETP.GE.U32.AND.EX P1, PT, R3, UR5, PT, P1 ;  /* 0x0000000503007c0c */ /* 0x000fe2000bf26110 */
[----:B------:R-:W-:-:S04]  /*6190*/  IMAD.WIDE.U32 R4, R4, 0x24924925, RZ ;  /* 0x2492492504047825 */ /* 0x000fc800078e00ff */
[----:B------:R-:W-:Y:S01]  /*61a0*/  IMAD R12, R5, -0x1c, R11 ;  /* 0xffffffe4050c7824 */ /* 0x000fe200078e020b */
[----:B------:R-:W-:Y:S01]  /*61b0*/  @P3 LOP3.LUT R13, R13, 0x1, R5, 0x78, !PT ;  /* 0x000000010d0d3812 */ /* 0x000fe200078e7805 */
[----:B------:R-:W-:Y:S02]  /*61c0*/  IMAD.MOV.U32 R4, RZ, RZ, -0x1 ;  /* 0xffffffffff047424 */ /* 0x000fe400078e00ff */
[----:B------:R-:W-:-:S04]  /*61d0*/  IMAD.MOV.U32 R5, RZ, RZ, -0x1 ;  /* 0xffffffffff057424 */ /* 0x000fc800078e00ff */
[----:B------:R-:W-:Y:S05]  /*61e0*/  @P1 BRA `(.L_x_120) ;  /* 0x00000004004c1947 */ /* 0x000fea0003800000 */
[----:B------:R-:W0:Y:S01]  /*61f0*/  S2R R17, SR_CTAID.X ;  /* 0x0000000000117919 */ /* 0x000e220000002500 */
[----:B------:R-:W-:Y:S01]  /*6200*/  ULDC.64 UR4, c[0x0][0x628] ;  /* 0x00018a0000047ab9 */ /* 0x000fe20000000a00 */
[----:B------:R-:W1:Y:S01]  /*6210*/  LDC R18, c[0x0][0x144] ;  /* 0x00005100ff127b82 */ /* 0x000e620000000800 */
[----:B------:R-:W-:Y:S01]  /*6220*/  ISETP.NE.U32.AND P1, PT, RZ, UR4, PT ;  /* 0x00000004ff007c0c */ /* 0x000fe2000bf25070 */
[----:B------:R-:W2:Y:S01]  /*6230*/  S2R R6, SR_CTAID.Y ;  /* 0x0000000000067919 */ /* 0x000ea20000002600 */
[----:B------:R-:W-:Y:S01]  /*6240*/  ULDC UR6, c[0x0][0x150] ;  /* 0x0000540000067ab9 */ /* 0x000fe20000000800 */
[----:B------:R-:W-:Y:S01]  /*6250*/  ULDC UR7, c[0x0][0x630] ;  /* 0x00018c0000077ab9 */ /* 0x000fe20000000800 */
[----:B------:R-:W-:Y:S01]  /*6260*/  ISETP.NE.AND.EX P1, PT, RZ, UR5, PT, P1 ;  /* 0x00000005ff007c0c */ /* 0x000fe2000bf25310 */
[----:B------:R-:W-:Y:S01]  /*6270*/  IMAD.MOV.U32 R4, RZ, RZ, R2 ;  /* 0x000000ffff047224 */ /* 0x000fe200078e0002 */
[----:B0-----:R-:W-:-:S05]  /*6280*/  I2FP.F32.U32 R5, R17 ;  /* 0x0000001100057245 */ /* 0x001fca0000201000 */
[----:B------:R-:W-:Y:S01]  /*6290*/  FMUL R20, R5, UR6 ;  /* 0x0000000605147c20 */ /* 0x000fe20008400000 */
[----:B------:R-:W-:-:S05]  /*62a0*/  IMAD.MOV.U32 R5, RZ, RZ, R3 ;  /* 0x000000ffff057224 */ /* 0x000fca00078e0003 */
[----:B--2---:R-:W-:Y:S05]  /*62b0*/  @!P1 BRA `(.L_x_121) ;  /* 0x0000000000289947 */ /* 0x004fea0003800000 */
[----:B------:R-:W-:Y:S02]  /*62c0*/  ULDC UR6, c[0x0][0x634] ;  /* 0x00018d0000067ab9 */ /* 0x000fe40000000800 */
[----:B------:R-:W-:-:S05]  /*62d0*/  IADD3 R5, P1, R2, UR6, RZ ;  /* 0x0000000602057c10 */ /* 0x000fca000ff3e0ff */
[----:B------:R-:W-:-:S04]  /*62e0*/  IMAD.X R19, RZ, RZ, R3, P1 ;  /* 0x000000ffff137224 */ /* 0x000fc800008e0603 */
[----:B------:R-:W-:-:S04]  /*62f0*/  IMAD.WIDE.U32 R10, R19, UR4, RZ ;  /* 0x00000004130a7c25 */ /* 0x000fc8000f8e00ff */
[----:B------:R-:W-:-:S04]  /*6300*/  IMAD.WIDE.U32 R10, P1, R5, UR5, R10 ;  /* 0x00000005050a7c25 */ /* 0x000fc8000f82000a */
[----:B------:R-:W-:-:S04]  /*6310*/  IMAD.WIDE.U32 R4, R5, UR4, RZ ;  /* 0x0000000405047c25 */ /* 0x000fc8000f8e00ff */
[----:B------:R-:W-:Y:S01]  /*6320*/  IMAD.MOV.U32 R4, RZ, RZ, R11 ;  /* 0x000000ffff047224 */ /* 0x000fe200078e000b */
[----:B------:R-:W-:Y:S01]  /*6330*/  IADD3 RZ, P3, R5, R10, RZ ;  /* 0x0000000a05ff7210 */ /* 0x000fe20007f7e0ff */
[----:B------:R-:W-:-:S04]  /*6340*/  IMAD.X R5, RZ, RZ, RZ, P1 ;  /* 0x000000ffff057224 */ /* 0x000fc800008e06ff */
[----:B------:R-:W-:-:S08]  /*6350*/  IMAD.WIDE.U32.X R4, R19, UR5, R4, P3 ;  /* 0x0000000513047c25 */ /* 0x000fd000098e0404 */
.L_x_121:
[--C-:B------:R-:W-:Y:S01]  /*6360*/  SHF.R.U64 R16, R4, UR7, R5.reuse ;  /* 0x0000000704107c19 */ /* 0x100fe20008001205 */
[----:B------:R-:W0:Y:S01]  /*6370*/  F2I.U32.TRUNC.NTZ R20, R20 ;  /* 0x0000001400147305 */ /* 0x000e22000020f000 */
[----:B------:R-:W-:Y:S01]  /*6380*/  SHF.R.U32.HI R4, RZ, UR7, R5 ;  /* 0x00000007ff047c19 */ /* 0x000fe20008011605 */
[----:B------:R-:W-:Y:S01]  /*6390*/  ULDC.64 UR4, c[0x0][0x620] ;  /* 0x0001880000047ab9 */ /* 0x000fe20000000a00 */
[----:B------:R-:W-:Y:S01]  /*63a0*/  IADD3 R11, P1, RZ, -R16, RZ ;  /* 0x80000010ff0b7210 */ /* 0x000fe20007f3e0ff */
[----:B------:R-:W-:Y:S01]  /*63b0*/  ULDC.64 UR6, c[0x0][0x640] ;  /* 0x0001900000067ab9 */ /* 0x000fe20000000a00 */
[----:B------:R-:W2:Y:S03]  /*63c0*/  LDC R21, c[0x0][0x148] ;  /* 0x00005200ff157b82 */ /* 0x000ea60000000800 */
[----:B------:R-:W-:Y:S01]  /*63d0*/  IMAD.X R4, RZ, RZ, ~R4, P1 ;  /* 0x000000ffff047224 */ /* 0x000fe200008e0e04 */
[----:B------:R-:W-:-:S03]  /*63e0*/  ISETP.NE.U32.AND P1, PT, RZ, UR6, PT ;  /* 0x00000006ff007c0c */ /* 0x000fc6000bf25070 */
[----:B------:R-:W-:Y:S01]  /*63f0*/  IMAD R10, R4, UR4, RZ ;  /* 0x00000004040a7c24 */ /* 0x000fe2000f8e02ff */
[----:B------:R-:W-:Y:S01]  /*6400*/  ISETP.NE.AND.EX P1, PT, RZ, UR7, PT, P1 ;  /* 0x00000007ff007c0c */ /* 0x000fe2000bf25310 */
[----:B------:R-:W-:Y:S01]  /*6410*/  IMAD.WIDE.U32 R4, R11, UR4, R2 ;  /* 0x000000040b047c25 */ /* 0x000fe2000f8e0002 */
[----:B------:R-:W-:-:S03]  /*6420*/  ULDC UR4, c[0x0][0x618] ;  /* 0x0001860000047ab9 */ /* 0x000fc60000000800 */
[----:B------:R-:W-:Y:S01]  /*6430*/  IMAD R11, R11, UR5, R10 ;  /* 0x000000050b0b7c24 */ /* 0x000fe2000f8e020a */
[----:B------:R-:W-:Y:S01]  /*6440*/  ULDC UR5, c[0x0][0x154] ;  /* 0x0000550000057ab9 */ /* 0x000fe20000000800 */
[----:B0-----:R-:W-:Y:S02]  /*6450*/  IMAD.MOV R10, RZ, RZ, -R20 ;  /* 0x000000ffff0a7224 */ /* 0x001fe400078e0a14 */
[----:B------:R-:W-:Y:S02]  /*6460*/  IMAD.IADD R5, R5, 0x1, R11 ;  /* 0x0000000105057824 */ /* 0x000fe400078e020b */
[----:B-1----:R-:W-:Y:S01]  /*6470*/  IMAD R17, R18, R10, R17 ;  /* 0x0000000a12117224 */ /* 0x002fe200078e0211 */
[----:B------:R-:W-:Y:S02]  /*6480*/  I2FP.F32.U32 R10, R6 ;  /* 0x00000006000a7245 */ /* 0x000fe40000201000 */
[--C-:B------:R-:W-:Y:S02]  /*6490*/  SHF.R.U64 R18, R4, UR4, R5.reuse ;  /* 0x0000000404127c19 */ /* 0x100fe40008001205 */
[----:B------:R-:W-:Y:S01]  /*64a0*/  SHF.R.U32.HI R5, RZ, UR4, R5 ;  /* 0x00000004ff057c19 */ /* 0x000fe20008011605 */
[----:B------:R-:W-:Y:S01]  /*64b0*/  FMUL R10, R10, UR5 ;  /* 0x000000050a0a7c20 */ /* 0x000fe20008400000 */
[----:B------:R-:W-:-:S02]  /*64c0*/  ULDC UR4, c[0x0][0x608] ;  /* 0x0001820000047ab9 */ /* 0x000fc40000000800 */
[--C-:B------:R-:W-:Y:S01]  /*64d0*/  SHF.R.U64 R20, R18, UR4, R5.reuse ;  /* 0x0000000412147c19 */ /* 0x100fe20008001205 */
[----:B------:R0:W1:Y:S01]  /*64e0*/  F2I.U32.TRUNC.NTZ R22, R10 ;  /* 0x0000000a00167305 */ /* 0x000062000020f000 */
[----:B------:R-:W-:Y:S01]  /*64f0*/  SHF.R.U32.HI R5, RZ, UR4, R5 ;  /* 0x00000004ff057c19 */ /* 0x000fe20008011605 */
[----:B------:R-:W-:-:S03]  /*6500*/  ULDC UR4, c[0x0][0x658] ;  /* 0x0001960000047ab9 */ /* 0x000fc60000000800 */
[--C-:B------:R-:W-:Y:S02]  /*6510*/  SHF.R.U64 R19, R20, UR4, R5.reuse ;  /* 0x0000000414137c19 */ /* 0x100fe40008001205 */
[----:B------:R-:W-:-:S03]  /*6520*/  SHF.R.U32.HI R23, RZ, UR4, R5 ;  /* 0x00000004ff177c19 */ /* 0x000fc60008011605 */
[----:B------:R-:W-:Y:S02]  /*6530*/  IMAD.MOV.U32 R4, RZ, RZ, R19 ;  /* 0x000000ffff047224 */ /* 0x000fe400078e0013 */
[----:B------:R-:W-:Y:S01]  /*6540*/  IMAD.MOV.U32 R5, RZ, RZ, R23 ;  /* 0x000000ffff057224 */ /* 0x000fe200078e0017 */
[----:B0-----:R-:W-:Y:S06]  /*6550*/  @!P1 BRA `(.L_x_122) ;  /* 0x0000000000289947 */ /* 0x001fec0003800000 */
        /* <DEDUP_REMOVED lines=10> */
.L_x_122:
[----:B------:R-:W-:Y:S01]  /*6600*/  ULDC UR4, c[0x0][0x648] ;  /* 0x0001920000047ab9 */ /* 0x000fe20000000800 */
[----:B-1----:R-:W-:Y:S01]  /*6610*/  IMAD.MOV R22, RZ, RZ, -R22 ;  /* 0x000000ffff167224 */ /* 0x002fe200078e0a16 */
[----:B------:R-:W-:Y:S01]  /*6620*/  SHF.R.U64 R5, R4, UR4, R5 ;  /* 0x0000000404057c19 */ /* 0x000fe20008001205 */
[----:B------:R-:W-:Y:S01]  /*6630*/  ULDC UR4, c[0x0][0x638] ;  /* 0x00018e0000047ab9 */ /* 0x000fe20000000800 */
[----:B------:R-:W-:Y:S01]  /*6640*/  LOP3.LUT R4, R20, UR19, RZ, 0xc0, !PT ;  /* 0x0000001314047c12 */ /* 0x000fe2000f8ec0ff */
[----:B--2---:R-:W-:Y:S01]  /*6650*/  @P4 IMAD R17, R21, R22, R6 ;  /* 0x0000001615114224 */ /* 0x004fe200078e0206 */
[----:B------:R-:W-:Y:S01]  /*6660*/  LOP3.LUT R18, R18, UR18, RZ, 0xc0, !PT ;  /* 0x0000001212127c12 */ /* 0x000fe2000f8ec0ff */
[----:B------:R-:W-:Y:S01]  /*6670*/  IMAD.MOV R6, RZ, RZ, -R5 ;  /* 0x000000ffff067224 */ /* 0x000fe200078e0a05 */
[----:B------:R-:W-:Y:S01]  /*6680*/  ULDC UR5, c[0x0][0x610] ;  /* 0x0001840000057ab9 */ /* 0x000fe20000000800 */
[----:B------:R-:W-:Y:S02]  /*6690*/  IMAD R4, R5, UR20, R4 ;  /* 0x0000001405047c24 */ /* 0x000fe4000f8e0204 */
[----:B------:R-:W-:Y:S01]  /*66a0*/  IMAD R19, R6, UR4, R19 ;  /* 0x0000000406137c24 */ /* 0x000fe2000f8e0213 */
[----:B------:R-:W-:Y:S01]  /*66b0*/  ULDC UR4, c[0x0][0x600] ;  /* 0x0001800000047ab9 */ /* 0x000fe20000000800 */
[----:B------:R-:W-:-:S02]  /*66c0*/  IMAD R17, R4, UR5, R17 ;  /* 0x0000000504117c24 */ /* 0x000fc4000f8e0211 */
[----:B------:R-:W-:Y:S02]  /*66d0*/  IMAD R6, R19, UR4, R18 ;  /* 0x0000000413067c24 */ /* 0x000fe4000f8e0212 */
[----:B------:R-:W-:Y:S02]  /*66e0*/  IMAD.MOV.U32 R10, RZ, RZ, 0x1 ;  /* 0x00000001ff0a7424 */ /* 0x000fe400078e00ff */
[----:B------:R-:W-:Y:S01]  /*66f0*/  IMAD.MOV.U32 R5, RZ, RZ, R16 ;  /* 0x000000ffff057224 */ /* 0x000fe200078e0010 */
[----:B------:R-:W-:Y:S02]  /*6700*/  SEL R4, R6, R17, !P4 ;  /* 0x0000001106047207 */ /* 0x000fe40006000000 */
[----:B------:R-:W-:-:S07]  /*6710*/  SEL R6, R17, R6, !P4 ;  /* 0x0000000611067207 */ /* 0x000fce0006000000 */
.L_x_120:
[----:B------:R-:W-:Y:S05]  /*6720*/  BSYNC B1 ;  /* 0x0000000000017941 */ /* 0x000fea0003800000 */
.L_x_119:
[----:B------:R-:W-:-:S13]  /*6730*/  LOP3.LUT P1, RZ, R10, 0xff, RZ, 0xc0, !PT ;  /* 0x000000ff0aff7812 */ /* 0x000fda000782c0ff */
[----:B------:R-:W-:Y:S05]  /*6740*/  @P1 BRA `(.L_x_123) ;  /* 0xfffffff400401947 */ /* 0x000fea000383ffff */
[----:B------:R-:W-:Y:S05]  /*6750*/  BSYNC B0 ;  /* 0x0000000000007941 */ /* 0x000fea0003800000 */
.L_x_111:
[----:B------:R-:W-:-:S03]  /*6760*/  UMOV UR4, 0xffffffff ;  /* 0xffffffff00047882 */ /* 0x000fc60000000000 */
[----:B------:R-:W-:Y:S05]  /*6770*/  BRA.DIV UR4, `(.L_x_124) ;  /* 0x0000001204ac7947 */ /* 0x000fea000b800000 */
[----:B------:R-:W-:-:S13]  /*6780*/  ELECT P0, URZ, PT ;  /* 0x00000000003f782f */ /* 0x000fda0003800000 */
.L_x_164:
[----:B------:R-:W-:Y:S04]  /*6790*/  BSSY B0, `(.L_x_125) ;  /* 0x0000103000007945 */ /* 0x000fe80003800000 */
[----:B------:R-:W-:Y:S05]  /*67a0*/  @!P0 BRA `(.L_x_126) ;  /* 0x0000001000048947 */ /* 0x000fea0003800000 */
[----:B------:R-:W-:-:S04]  /*67b0*/  LOP3.LUT R7, R7, 0x2, RZ, 0xfc, !PT ;  /* 0x0000000207077812 */ /* 0x000fc800078efcff */
[----:B------:R-:W-:-:S13]  /*67c0*/  ISETP.NE.AND P0, PT, R7, 0x3, PT ;  /* 0x000000030700780c */ /* 0x000fda0003f05270 */
[----:B------:R-:W-:Y:S05]  /*67d0*/  @!P0 BRA `(.L_x_127) ;  /* 0x0000000000048947 */ /* 0x000fea0003800000 */
[----:B------:R-:W-:Y:S01]  /*67e0*/  BPT.TRAP 0x1 ;  /* 0x000000040000795c */ /* 0x000fe20000300000 */
.L_x_127:
[----:B------:R-:W0:Y:S01]  /*67f0*/  S2R R3, SR_CgaCtaId ;  /* 0x0000000000037919 */ /* 0x000e220000008800 */
[----:B------:R-:W-:Y:S02]  /*6800*/  MOV R0, 0x400 ;  /* 0x0000040000007802 */ /* 0x000fe40000000f00 */
[----:B------:R-:W-:Y:S02]  /*6810*/  SHF.L.U32 R2, R13, 0x1f, RZ ;  /* 0x0000001f0d027819 */ /* 0x000fe400000006ff */
[----:B0-----:R-:W-:-:S05]  /*6820*/  LEA R3, R3, R0, 0x18 ;  /* 0x0000000003037211 */ /* 0x001fca00078ec0ff */
[----:B------:R-:W-:-:S04]  /*6830*/  VIADD R3, R3, 0xe0 ;  /* 0x000000e003037836 */ /* 0x000fc80000000000 */
[C---:B------:R-:W-:Y:S02]  /*6840*/  IMAD R5, R12.reuse, 0x8, R3 ;  /* 0x000000080c057824 */ /* 0x040fe400078e0203 */
[----:B------:R-:W-:Y:S02]  /*6850*/  VIADD R12, R12, 0x1 ;  /* 0x000000010c0c7836 */ /* 0x000fe40000000000 */
[----:B------:R-:W0:Y:S03]  /*6860*/  SYNCS.PHASECHK.TRANS64.TRYWAIT P0, [R5+URZ], R2 ;  /* 0x00000002050075a7 */ /* 0x000e26000800017f */
[----:B------:R-:W-:-:S04]  /*6870*/  ISETP.NE.AND P1, PT, R12, 0x1c, PT ;  /* 0x0000001c0c00780c */ /* 0x000fc80003f25270 */
[----:B------:R-:W-:Y:S02]  /*6880*/  SEL R0, RZ, 0x1, P1 ;  /* 0x00000001ff007807 */ /* 0x000fe40000800000 */
[----:B------:R-:W-:Y:S02]  /*6890*/  SEL R12, R12, RZ, P1 ;  /* 0x000000ff0c0c7207 */ /* 0x000fe40000800000 */
[----:B------:R-:W-:-:S03]  /*68a0*/  LOP3.LUT R13, R13, R0, RZ, 0x3c, !PT ;  /* 0x000000000d0d7212 */ /* 0x000fc600078e3cff */
[----:B------:R-:W-:Y:S01]  /*68b0*/  IMAD R7, R12, 0x8, R3 ;  /* 0x000000080c077824 */ /* 0x000fe200078e0203 */
[----:B------:R-:W-:Y:S01]  /*68c0*/  SHF.L.U32 R4, R13, 0x1f, RZ ;  /* 0x0000001f0d047819 */ /* 0x000fe200000006ff */
[----:B0-----:R-:W-:Y:S06]  /*68d0*/  @!P0 BRA `(.L_x_128) ;  /* 0x0000001000788947 */ /* 0x001fec0003800000 */
.L_x_165:
[----:B------:R-:W1:Y:S01]  /*68e0*/  SYNCS.PHASECHK.TRANS64.TRYWAIT P0, [R7+URZ], R4 ;  /* 0x00000004070075a7 */ /* 0x000e62000800017f */
[----:B------:R-:W-:-:S05]  /*68f0*/  VIADD R0, R12, 0x1 ;  /* 0x000000010c007836 */ /* 0x000fca0000000000 */
[----:B------:R-:W-:-:S04]  /*6900*/  ISETP.NE.AND P1, PT, R0, 0x1c, PT ;  /* 0x0000001c0000780c */ /* 0x000fc80003f25270 */
[----:B0-----:R-:W-:Y:S02]  /*6910*/  SEL R2, RZ, 0x1, P1 ;  /* 0x00000001ff027807 */ /* 0x001fe40000800000 */
[----:B------:R-:W-:Y:S02]  /*6920*/  SEL R0, R0, RZ, P1 ;  /* 0x000000ff00007207 */ /* 0x000fe40000800000 */
[----:B------:R-:W-:-:S03]  /*6930*/  LOP3.LUT R13, R13, R2, RZ, 0x3c, !PT ;  /* 0x000000020d0d7212 */ /* 0x000fc600078e3cff */
[----:B------:R-:W-:Y:S01]  /*6940*/  IMAD R6, R0, 0x8, R3 ;  /* 0x0000000800067824 */ /* 0x000fe200078e0203 */
[----:B------:R-:W-:Y:S01]  /*6950*/  SHF.L.U32 R5, R13, 0x1f, RZ ;  /* 0x0000001f0d057819 */ /* 0x000fe200000006ff */
[----:B-1----:R-:W-:Y:S06]  /*6960*/  @!P0 BRA `(.L_x_129) ;  /* 0x0000001000688947 */ /* 0x002fec0003800000 */
.L_x_166:
[----:B------:R-:W1:Y:S01]  /*6970*/  SYNCS.PHASECHK.TRANS64.TRYWAIT P0, [R6+URZ], R5 ;  /* 0x00000005060075a7 */ /* 0x000e62000800017f */
[----:B------:R-:W-:-:S05]  /*6980*/  VIADD R0, R0, 0x1 ;  /* 0x0000000100007836 */ /* 0x000fca0000000000 */
[----:B------:R-:W-:-:S04]  /*6990*/  ISETP.NE.AND P1, PT, R0, 0x1c, PT ;  /* 0x0000001c0000780c */ /* 0x000fc80003f25270 */
[----:B------:R-:W-:Y:S02]  /*69a0*/  SEL R2, RZ, 0x1, P1 ;  /* 0x00000001ff027807 */ /* 0x000fe40000800000 */
[----:B------:R-:W-:Y:S02]  /*69b0*/  SEL R0, R0, RZ, P1 ;  /* 0x000000ff00007207 */ /* 0x000fe40000800000 */
[----:B------:R-:W-:-:S03]  /*69c0*/  LOP3.LUT R13, R13, R2, RZ, 0x3c, !PT ;  /* 0x000000020d0d7212 */ /* 0x000fc600078e3cff */
[----:B0-----:R-:W-:Y:S01]  /*69d0*/  IMAD R7, R0, 0x8, R3 ;  /* 0x0000000800077824 */ /* 0x001fe200078e0203 */
[----:B------:R-:W-:Y:S01]  /*69e0*/  SHF.L.U32 R4, R13, 0x1f, RZ ;  /* 0x0000001f0d047819 */ /* 0x000fe200000006ff */
[----:B-1----:R-:W-:Y:S06]  /*69f0*/  @!P0 BRA `(.L_x_130) ;  /* 0x0000001000588947 */ /* 0x002fec0003800000 */
.L_x_167:
        /* <DEDUP_REMOVED lines=9> */
.L_x_168:
        /* <DEDUP_REMOVED lines=9> */
.L_x_169:
        /* <DEDUP_REMOVED lines=9> */
.L_x_170:
        /* <DEDUP_REMOVED lines=9> */
.L_x_171:
        /* <DEDUP_REMOVED lines=9> */
.L_x_172:
        /* <DEDUP_REMOVED lines=9> */
.L_x_173:
        /* <DEDUP_REMOVED lines=9> */
.L_x_174:
        /* <DEDUP_REMOVED lines=9> */
.L_x_175:
        /* <DEDUP_REMOVED lines=9> */
.L_x_176:
        /* <DEDUP_REMOVED lines=9> */
.L_x_177:
        /* <DEDUP_REMOVED lines=9> */
.L_x_178:
        /* <DEDUP_REMOVED lines=9> */
.L_x_179:
        /* <DEDUP_REMOVED lines=9> */
.L_x_180:
        /* <DEDUP_REMOVED lines=9> */
.L_x_181:
        /* <DEDUP_REMOVED lines=9> */
.L_x_182:
        /* <DEDUP_REMOVED lines=9> */
.L_x_183:
        /* <DEDUP_REMOVED lines=9> */
.L_x_184:
        /* <DEDUP_REMOVED lines=9> */
.L_x_185:
        /* <DEDUP_REMOVED lines=9> */
.L_x_186:
        /* <DEDUP_REMOVED lines=9> */
.L_x_187:
        /* <DEDUP_REMOVED lines=9> */
.L_x_188:
        /* <DEDUP_REMOVED lines=9> */
.L_x_189:
        /* <DEDUP_REMOVED lines=9> */
.L_x_190:
[----:B------:R-:W1:Y:S01]  /*76f0*/  SYNCS.PHASECHK.TRANS64.TRYWAIT P0, [R6+URZ], R5 ;  /* 0x00000005060075a7 */ /* 0x000e62000800017f */
[----:B------:R-:W-:-:S05]  /*7700*/  VIADD R0, R0, 0x1 ;  /* 0x0000000100007836 */ /* 0x000fca0000000000 */
[----:B------:R-:W-:-:S04]  /*7710*/  ISETP.NE.AND P1, PT, R0, 0x1c, PT ;  /* 0x0000001c0000780c */ /* 0x000fc80003f25270 */
[----:B------:R-:W-:Y:S02]  /*7720*/  SEL R2, RZ, 0x1, P1 ;  /* 0x00000001ff027807 */ /* 0x000fe40000800000 */
[----:B------:R-:W-:Y:S02]  /*7730*/  SEL R0, R0, RZ, P1 ;  /* 0x000000ff00007207 */ /* 0x000fe40000800000 */
[----:B------:R-:W-:Y:S01]  /*7740*/  LOP3.LUT R2, R13, R2, RZ, 0x3c, !PT ;  /* 0x000000020d027212 */ /* 0x000fe200078e3cff */
[----:B-1----:R-:W-:Y:S06]  /*7750*/  @!P0 BRA `(.L_x_154) ;  /* 0x0000000800e08947 */ /* 0x002fec0003800000 */
.L_x_191:
[----:B------:R-:W-:Y:S01]  /*7760*/  IMAD R3, R0, 0x8, R3 ;  /* 0x0000000800037824 */ /* 0x000fe200078e0203 */
[----:B------:R-:W-:-:S07]  /*7770*/  SHF.L.U32 R0, R2, 0x1f, RZ ;  /* 0x0000001f02007819 */ /* 0x000fce00000006ff */
.L_x_155:
[----:B--2---:R2:W3:Y:S02]  /*7780*/  SYNCS.PHASECHK.TRANS64.TRYWAIT P0, [R3+URZ], R0 ;  /* 0x00000000030075a7 */ /* 0x0044e4000800017f */
[----:B---3--:R-:W-:Y:S05]  /*7790*/  @!P0 NANOSLEEP.SYNCS 0x989680 ;  /* 0x009896800000895d */ /* 0x008fea0003900000 */
[----:B------:R-:W3:Y:S02]  /*77a0*/  @!P0 SYNCS.PHASECHK.TRANS64 P0, [R3+URZ], R0 ;  /* 0x00000000030085a7 */ /* 0x000ee4000800007f */
[----:B---3--:R-:W-:Y:S05]  /*77b0*/  @!P0 BRA `(.L_x_155) ;  /* 0xfffffffc00f08947 */ /* 0x008fea000383ffff */
.L_x_126:
[----:B------:R-:W-:Y:S05]  /*77c0*/  BSYNC B0 ;  /* 0x0000000000007941 */ /* 0x000fea0003800000 */
.L_x_125:
[----:B------:R-:W-:Y:S05]  /*77d0*/  EXIT ;  /* 0x000000000000794d */ /* 0x000fea0003800000 */
.L_x_20:
[----:B0-----:R-:W-:-:S04]  /*77e0*/  IMAD.U32 R17, RZ, RZ, UR15 ;  /* 0x0000000fff117e24 */ /* 0x001fc8000f8e00ff */
[----:B------:R0:W1:Y:S03]  /*77f0*/  SYNCS.PHASECHK.TRANS64.TRYWAIT P0, [R17+URZ+-0x8], R16 ;  /* 0xfffff810110075a7 */ /* 0x000066000800017f */
[----:B-1----:R-:W-:Y:S05]  /*7800*/  @!P0 NANOSLEEP.SYNCS 0x989680 ;  /* 0x009896800000895d */ /* 0x002fea0003900000 */
[----:B------:R-:W1:Y:S02]  /*7810*/  @!P0 SYNCS.PHASECHK.TRANS64 P0, [R17+URZ+-0x8], R16 ;  /* 0xfffff810110085a7 */ /* 0x000e64000800007f */
[----:B-1----:R-:W-:Y:S05]  /*7820*/  @!P0 BRA `(.L_x_20) ;  /* 0xfffffffc00ec8947 */ /* 0x002fea000383ffff */
[----:B------:R-:W-:Y:S05]  /*7830*/  BRA `(.L_x_156) ;  /* 0xffffffa000807947 */ /* 0x000fea000383ffff */
.L_x_25:
[----:B-1----:R-:W-:-:S04]  /*7840*/  IMAD.U32 R17, RZ, RZ, UR6 ;  /* 0x00000006ff117e24 */ /* 0x002fc8000f8e00ff */
[----:B------:R1:W4:Y:S03]  /*7850*/  SYNCS.PHASECHK.TRANS64.TRYWAIT P0, [R17+URZ], R16 ;  /* 0x00000010110075a7 */ /* 0x000326000800017f */
[----:B----4-:R-:W-:Y:S05]  /*7860*/  @!P0 NANOSLEEP.SYNCS 0x989680 ;  /* 0x009896800000895d */ /* 0x010fea0003900000 */
[----:B------:R-:W4:Y:S02]  /*7870*/  @!P0 SYNCS.PHASECHK.TRANS64 P0, [R17+URZ], R16 ;  /* 0x00000010110085a7 */ /* 0x000f24000800007f */
[----:B----4-:R-:W-:Y:S05]  /*7880*/  @!P0 BRA `(.L_x_25) ;  /* 0xfffffffc00ec8947 */ /* 0x010fea000383ffff */
[----:B------:R-:W-:Y:S05]  /*7890*/  BRA `(.L_x_24) ;  /* 0xffffffa400287947 */ /* 0x000fea000383ffff */
.L_x_31:
[----:B-1----:R-:W-:-:S04]  /*78a0*/  IMAD.U32 R19, RZ, RZ, UR9 ;  /* 0x00000009ff137e24 */ /* 0x002fc8000f8e00ff */
[----:B------:R1:W4:Y:S03]  /*78b0*/  SYNCS.PHASECHK.TRANS64.TRYWAIT P0, [R19+URZ], R18 ;  /* 0x00000012130075a7 */ /* 0x000326000800017f */
[----:B----4-:R-:W-:Y:S05]  /*78c0*/  @!P0 NANOSLEEP.SYNCS 0x989680 ;  /* 0x009896800000895d */ /* 0x010fea0003900000 */
[----:B------:R-:W4:Y:S02]  /*78d0*/  @!P0 SYNCS.PHASECHK.TRANS64 P0, [R19+URZ], R18 ;  /* 0x00000012130085a7 */ /* 0x000f24000800007f */
[----:B----4-:R-:W-:Y:S05]  /*78e0*/  @!P0 BRA `(.L_x_31) ;  /* 0xfffffffc00ec8947 */ /* 0x010fea000383ffff */
[----:B------:R-:W-:Y:S05]  /*78f0*/  BRA `(.L_x_30) ;  /* 0xffffffa8007c7947 */ /* 0x000fea000383ffff */
.L_x_39:
[----:B0-----:R-:W-:-:S04]  /*7900*/  IMAD.U32 R17, RZ, RZ, UR15 ;  /* 0x0000000fff117e24 */ /* 0x001fc8000f8e00ff */
[----:B------:R0:W1:Y:S03]  /*7910*/  SYNCS.PHASECHK.TRANS64.TRYWAIT P0, [R17+URZ+0x8], R16 ;  /* 0x00000810110075a7 */ /* 0x000066000800017f */
[----:B-1----:R-:W-:Y:S05]  /*7920*/  @!P0 NANOSLEEP.SYNCS 0x989680 ;  /* 0x009896800000895d */ /* 0x002fea0003900000 */
[----:B------:R-:W1:Y:S02]  /*7930*/  @!P0 SYNCS.PHASECHK.TRANS64 P0, [R17+URZ+0x8], R16 ;  /* 0x00000810110085a7 */ /* 0x000e64000800007f */
[----:B-1----:R-:W-:Y:S05]  /*7940*/  @!P0 BRA `(.L_x_39) ;  /* 0xfffffffc00ec8947 */ /* 0x002fea000383ffff */
[----:B------:R-:W-:Y:S05]  /*7950*/  BRA `(.L_x_157) ;  /* 0xffffffb000c87947 */ /* 0x000fea000383ffff */
.L_x_112:
[----:B------:R-:W-:Y:S01]  /*7960*/  BSSY B1, `(.L_x_158) ;  /* 0x0000006000017945 */ /* 0x000fe20003800000 */
[----:B------:R-:W-:-:S07]  /*7970*/  IMAD.MOV.U32 R10, RZ, RZ, -0x1 ;  /* 0xffffffffff0a7424 */ /* 0x000fce00078e00ff */
[----:B------:R-:W-:Y:S05]  /*7980*/  WARPSYNC.COLLECTIVE R10, `(.L_x_159) ;  /* 0x000000000a0c7348 */ /* 0x000fea0003c00000 */
[----:B------:R-:W-:Y:S02]  /*7990*/  ELECT P1, UR62, PT ;  /* 0x00000000003e782f */ /* 0x000fe40003820000 */
[----:B------:R-:W-:Y:S01]  /*79a0*/  MOV R10, UR62 ;  /* 0x0000003e000a7c02 */ /* 0x000fe20008000f00 */
[----:B------:R-:W-:Y:S10]  /*79b0*/  ENDCOLLECTIVE ;  /* 0x000000000000791b */ /* 0x000ff40003800000 */
.L_x_159:
[----:B------:R-:W-:Y:S05]  /*79c0*/  BSYNC B1 ;  /* 0x0000000000017941 */ /* 0x000fea0003800000 */
.L_x_158:
[----:B------:R-:W-:Y:S05]  /*79d0*/  BRA `(.L_x_160) ;  /* 0xffffffe000a87947 */ /* 0x000fea000383ffff */
.L_x_115:
[----:B-1----:R1:W2:Y:S02]  /*79e0*/  SYNCS.PHASECHK.TRANS64.TRYWAIT P1, [R19+URZ+0xe0], R10 ;  /* 0x0000e00a130075a7 */ /* 0x0022a4000802017f */
[----:B--2---:R-:W-:Y:S05]  /*79f0*/  @!P1 NANOSLEEP.SYNCS 0x989680 ;  /* 0x009896800000995d */ /* 0x004fea0003900000 */
[----:B------:R-:W2:Y:S02]  /*7a00*/  @!P1 SYNCS.PHASECHK.TRANS64 P1, [R19+URZ+0xe0], R10 ;  /* 0x0000e00a130095a7 */ /* 0x000ea4000802007f */
[----:B--2---:R-:W-:Y:S05]  /*7a10*/  @!P1 BRA `(.L_x_115) ;  /* 0xfffffffc00f09947 */ /* 0x004fea000383ffff */
[----:B------:R-:W-:Y:S05]  /*7a20*/  BRA `(.L_x_161) ;  /* 0xffffffe000dc7947 */ /* 0x000fea000383ffff */
.L_x_124:
[----:B------:R-:W-:Y:S01]  /*7a30*/  BSSY B0, `(.L_x_162) ;  /* 0x0000006000007945 */ /* 0x000fe20003800000 */
[----:B------:R-:W-:-:S07]  /*7a40*/  IMAD.MOV.U32 R10, RZ, RZ, -0x1 ;  /* 0xffffffffff0a7424 */ /* 0x000fce00078e00ff */
[----:B------:R-:W-:Y:S05]  /*7a50*/  WARPSYNC.COLLECTIVE R10, `(.L_x_163) ;  /* 0x000000000a0c7348 */ /* 0x000fea0003c00000 */
[----:B------:R-:W-:Y:S02]  /*7a60*/  ELECT P1, UR62, PT ;  /* 0x00000000003e782f */ /* 0x000fe40003820000 */
[----:B------:R-:W-:Y:S01]  /*7a70*/  MOV R10, UR62 ;  /* 0x0000003e000a7c02 */ /* 0x000fe20008000f00 */
[----:B------:R-:W-:Y:S10]  /*7a80*/  ENDCOLLECTIVE ;  /* 0x000000000000791b */ /* 0x000ff40003800000 */
.L_x_163:
[----:B------:R-:W-:Y:S05]  /*7a90*/  BSYNC B0 ;  /* 0x0000000000007941 */ /* 0x000fea0003800000 */
.L_x_162:
[----:B------:R-:W-:Y:S01]  /*7aa0*/  PLOP3.LUT P0, PT, P1, PT, PT, 0x80, 0x0 ;  /* 0x000000000000781c */ /* 0x000fe20000f0f070 */
[----:B------:R-:W-:-:S12]  /*7ab0*/  BRA `(.L_x_164) ;  /* 0xffffffec00347947 */ /* 0x000fd8000383ffff */
.L_x_128:
[----:B0-----:R0:W1:Y:S02]  /*7ac0*/  SYNCS.PHASECHK.TRANS64.TRYWAIT P0, [R5+URZ], R2 ;  /* 0x00000002050075a7 */ /* 0x001064000800017f */
[----:B-1----:R-:W-:Y:S05]  /*7ad0*/  @!P0 NANOSLEEP.SYNCS 0x989680 ;  /* 0x009896800000895d */ /* 0x002fea0003900000 */
[----:B------:R-:W1:Y:S02]  /*7ae0*/  @!P0 SYNCS.PHASECHK.TRANS64 P0, [R5+URZ], R2 ;  /* 0x00000002050085a7 */ /* 0x000e64000800007f */
[----:B-1----:R-:W-:Y:S05]  /*7af0*/  @!P0 BRA `(.L_x_128) ;  /* 0xfffffffc00f08947 */ /* 0x002fea000383ffff */
[----:B------:R-:W-:Y:S05]  /*7b00*/  BRA `(.L_x_165) ;  /* 0xffffffec00747947 */ /* 0x000fea000383ffff */
.L_x_129:
[----:B0-----:R0:W1:Y:S02]  /*7b10*/  SYNCS.PHASECHK.TRANS64.TRYWAIT P0, [R7+URZ], R4 ;  /* 0x00000004070075a7 */ /* 0x001064000800017f */
[----:B-1----:R-:W-:Y:S05]  /*7b20*/  @!P0 NANOSLEEP.SYNCS 0x989680 ;  /* 0x009896800000895d */ /* 0x002fea0003900000 */
[----:B------:R-:W1:Y:S02]  /*7b30*/  @!P0 SYNCS.PHASECHK.TRANS64 P0, [R7+URZ], R4 ;  /* 0x00000004070085a7 */ /* 0x000e64000800007f */
[----:B-1----:R-:W-:Y:S05]  /*7b40*/  @!P0 BRA `(.L_x_129) ;  /* 0xfffffffc00f08947 */ /* 0x002fea000383ffff */
[----:B------:R-:W-:Y:S05]  /*7b50*/  BRA `(.L_x_166) ;  /* 0xffffffec00847947 */ /* 0x000fea000383ffff */
.L_x_130:
[----:B0-----:R0:W1:Y:S02]  /*7b60*/  SYNCS.PHASECHK.TRANS64.TRYWAIT P0, [R6+URZ], R5 ;  /* 0x00000005060075a7 */ /* 0x001064000800017f */
[----:B-1----:R-:W-:Y:S05]  /*7b70*/  @!P0 NANOSLEEP.SYNCS 0x989680 ;  /* 0x009896800000895d */ /* 0x002fea0003900000 */
[----:B------:R-:W1:Y:S02]  /*7b80*/  @!P0 SYNCS.PHASECHK.TRANS64 P0, [R6+URZ], R5 ;  /* 0x00000005060085a7 */ /* 0x000e64000800007f */
[----:B-1----:R-:W-:Y:S05]  /*7b90*/  @!P0 BRA `(.L_x_130) ;  /* 0xfffffffc00f08947 */ /* 0x002fea000383ffff */
[----:B------:R-:W-:Y:S05]  /*7ba0*/  BRA `(.L_x_167) ;  /* 0xffffffec00947947 */ /* 0x000fea000383ffff */
.L_x_131:
[----:B0-----:R0:W1:Y:S02]  /*7bb0*/  SYNCS.PHASECHK.TRANS64.TRYWAIT P0, [R7+URZ], R4 ;  /* 0x00000004070075a7 */ /* 0x001064000800017f */
[----:B-1----:R-:W-:Y:S05]  /*7bc0*/  @!P0 NANOSLEEP.SYNCS 0x989680 ;  /* 0x009896800000895d */ /* 0x002fea0003900000 */
[----:B------:R-:W1:Y:S02]  /*7bd0*/  @!P0 SYNCS.PHASECHK.TRANS64 P0, [R7+URZ], R4 ;  /* 0x00000004070085a7 */ /* 0x000e64000800007f */
[----:B-1----:R-:W-:Y:S05]  /*7be0*/  @!P0 BRA `(.L_x_131) ;  /* 0xfffffffc00f08947 */ /* 0x002fea000383ffff */
[----:B------:R-:W-:Y:S05]  /*7bf0*/  BRA `(.L_x_168) ;  /* 0xffffffec00a47947 */ /* 0x000fea000383ffff */
.L_x_132:
[----:B0-----:R0:W1:Y:S02]  /*7c00*/  SYNCS.PHASECHK.TRANS64.TRYWAIT P0, [R6+URZ], R5 ;  /* 0x00000005060075a7 */ /* 0x001064000800017f */
[----:B-1----:R-:W-:Y:S05]  /*7c10*/  @!P0 NANOSLEEP.SYNCS 0x989680 ;  /* 0x009896800000895d */ /* 0x002fea0003900000 */
[----:B------:R-:W1:Y:S02]  /*7c20*/  @!P0 SYNCS.PHASECHK.TRANS64 P0, [R6+URZ], R5 ;  /* 0x00000005060085a7 */ /* 0x000e64000800007f */
[----:B-1----:R-:W-:Y:S05]  /*7c30*/  @!P0 BRA `(.L_x_132) ;  /* 0xfffffffc00f08947 */ /* 0x002fea000383ffff */
[----:B------:R-:W-:Y:S05]  /*7c40*/  BRA `(.L_x_169) ;  /* 0xffffffec00b47947 */ /* 0x000fea000383ffff */
.L_x_133:
[----:B0-----:R0:W1:Y:S02]  /*7c50*/  SYNCS.PHASECHK.TRANS64.TRYWAIT P0, [R7+URZ], R4 ;  /* 0x00000004070075a7 */ /* 0x001064000800017f */
[----:B-1----:R-:W-:Y:S05]  /*7c60*/  @!P0 NANOSLEEP.SYNCS 0x989680 ;  /* 0x009896800000895d */ /* 0x002fea0003900000 */
[----:B------:R-:W1:Y:S02]  /*7c70*/  @!P0 SYNCS.PHASECHK.TRANS64 P0, [R7+URZ], R4 ;  /* 0x00000004070085a7 */ /* 0x000e64000800007f */
[----:B-1----:R-:W-:Y:S05]  /*7c80*/  @!P0 BRA `(.L_x_133) ;  /* 0xfffffffc00f08947 */ /* 0x002fea000383ffff */
[----:B------:R-:W-:Y:S05]  /*7c90*/  BRA `(.L_x_170) ;  /* 0xffffffec00c47947 */ /* 0x000fea000383ffff */
.L_x_134:
[----:B0-----:R0:W1:Y:S02]  /*7ca0*/  SYNCS.PHASECHK.TRANS64.TRYWAIT P0, [R6+URZ], R5 ;  /* 0x00000005060075a7 */ /* 0x001064000800017f */
[----:B-1----:R-:W-:Y:S05]  /*7cb0*/  @!P0 NANOSLEEP.SYNCS 0x989680 ;  /* 0x009896800000895d */ /* 0x002fea0003900000 */
[----:B------:R-:W1:Y:S02]  /*7cc0*/  @!P0 SYNCS.PHASECHK.TRANS64 P0, [R6+URZ], R5 ;  /* 0x00000005060085a7 */ /* 0x000e64000800007f */
[----:B-1----:R-:W-:Y:S05]  /*7cd0*/  @!P0 BRA `(.L_x_134) ;  /* 0xfffffffc00f08947 */ /* 0x002fea000383ffff */
[----:B------:R-:W-:Y:S05]  /*7ce0*/  BRA `(.L_x_171) ;  /* 0xffffffec00d47947 */ /* 0x000fea000383ffff */
.L_x_135:
[----:B0-----:R0:W1:Y:S02]  /*7cf0*/  SYNCS.PHASECHK.TRANS64.TRYWAIT P0, [R7+URZ], R4 ;  /* 0x00000004070075a7 */ /* 0x001064000800017f */
[----:B-1----:R-:W-:Y:S05]  /*7d00*/  @!P0 NANOSLEEP.SYNCS 0x989680 ;  /* 0x009896800000895d */ /* 0x002fea0003900000 */
[----:B------:R-:W1:Y:S02]  /*7d10*/  @!P0 SYNCS.PHASECHK.TRANS64 P0, [R7+URZ], R4 ;  /* 0x00000004070085a7 */ /* 0x000e64000800007f */
[----:B-1----:R-:W-:Y:S05]  /*7d20*/  @!P0 BRA `(.L_x_135) ;  /* 0xfffffffc00f08947 */ /* 0x002fea000383ffff */
[----:B------:R-:W-:Y:S05]  /*7d30*/  BRA `(.L_x_172) ;  /* 0xffffffec00e47947 */ /* 0x000fea000383ffff */
.L_x_136:
[----:B0-----:R0:W1:Y:S02]  /*7d40*/  SYNCS.PHASECHK.TRANS64.TRYWAIT P0, [R6+URZ], R5 ;  /* 0x00000005060075a7 */ /* 0x001064000800017f */
[----:B-1----:R-:W-:Y:S05]  /*7d50*/  @!P0 NANOSLEEP.SYNCS 0x989680 ;  /* 0x009896800000895d */ /* 0x002fea0003900000 */
[----:B------:R-:W1:Y:S02]  /*7d60*/  @!P0 SYNCS.PHASECHK.TRANS64 P0, [R6+URZ], R5 ;  /* 0x00000005060085a7 */ /* 0x000e64000800007f */
[----:B-1----:R-:W-:Y:S05]  /*7d70*/  @!P0 BRA `(.L_x_136) ;  /* 0xfffffffc00f08947 */ /* 0x002fea000383ffff */
[----:B------:R-:W-:Y:S05]  /*7d80*/  BRA `(.L_x_173) ;  /* 0xffffffec00f47947 */ /* 0x000fea000383ffff */
.L_x_137:
[----:B0-----:R0:W1:Y:S02]  /*7d90*/  SYNCS.PHASECHK.TRANS64.TRYWAIT P0, [R7+URZ], R4 ;  /* 0x00000004070075a7 */ /* 0x001064000800017f */
[----:B-1----:R-:W-:Y:S05]  /*7da0*/  @!P0 NANOSLEEP.SYNCS 0x989680 ;  /* 0x009896800000895d */ /* 0x002fea0003900000 */
[----:B------:R-:W1:Y:S02]  /*7db0*/  @!P0 SYNCS.PHASECHK.TRANS64 P0, [R7+URZ], R4 ;  /* 0x00000004070085a7 */ /* 0x000e64000800007f */
[----:B-1----:R-:W-:Y:S05]  /*7dc0*/  @!P0 BRA `(.L_x_137) ;  /* 0xfffffffc00f08947 */ /* 0x002fea000383ffff */
[----:B------:R-:W-:Y:S05]  /*7dd0*/  BRA `(.L_x_174) ;  /* 0xfffffff000047947 */ /* 0x000fea000383ffff */
.L_x_138:
[----:B0-----:R0:W1:Y:S02]  /*7de0*/  SYNCS.PHASECHK.TRANS64.TRYWAIT P0, [R6+URZ], R5 ;  /* 0x00000005060075a7 */ /* 0x001064000800017f */
[----:B-1----:R-:W-:Y:S05]  /*7df0*/  @!P0 NANOSLEEP.SYNCS 0x989680 ;  /* 0x009896800000895d */ /* 0x002fea0003900000 */
[----:B------:R-:W1:Y:S02]  /*7e00*/  @!P0 SYNCS.PHASECHK.TRANS64 P0, [R6+URZ], R5 ;  /* 0x00000005060085a7 */ /* 0x000e64000800007f */
[----:B-1----:R-:W-:Y:S05]  /*7e10*/  @!P0 BRA `(.L_x_138) ;  /* 0xfffffffc00f08947 */ /* 0x002fea000383ffff */
[----:B------:R-:W-:Y:S05]  /*7e20*/  BRA `(.L_x_175) ;  /* 0xfffffff000147947 */ /* 0x000fea000383ffff */
.L_x_139:
[----:B0-----:R0:W1:Y:S02]  /*7e30*/  SYNCS.PHASECHK.TRANS64.TRYWAIT P0, [R7+URZ], R4 ;  /* 0x00000004070075a7 */ /* 0x001064000800017f */
[----:B-1----:R-:W-:Y:S05]  /*7e40*/  @!P0 NANOSLEEP.SYNCS 0x989680 ;  /* 0x009896800000895d */ /* 0x002fea0003900000 */
[----:B------:R-:W1:Y:S02]  /*7e50*/  @!P0 SYNCS.PHASECHK.TRANS64 P0, [R7+URZ], R4 ;  /* 0x00000004070085a7 */ /* 0x000e64000800007f */
[----:B-1----:R-:W-:Y:S05]  /*7e60*/  @!P0 BRA `(.L_x_139) ;  /* 0xfffffffc00f08947 */ /* 0x002fea000383ffff */
[----:B------:R-:W-:Y:S05]  /*7e70*/  BRA `(.L_x_176) ;  /* 0xfffffff000247947 */ /* 0x000fea000383ffff */
.L_x_140:
[----:B0-----:R0:W1:Y:S02]  /*7e80*/  SYNCS.PHASECHK.TRANS64.TRYWAIT P0, [R6+URZ], R5 ;  /* 0x00000005060075a7 */ /* 0x001064000800017f */
[----:B-1----:R-:W-:Y:S05]  /*7e90*/  @!P0 NANOSLEEP.SYNCS 0x989680 ;  /* 0x009896800000895d */ /* 0x002fea0003900000 */
[----:B------:R-:W1:Y:S02]  /*7ea0*/  @!P0 SYNCS.PHASECHK.TRANS64 P0, [R6+URZ], R5 ;  /* 0x00000005060085a7 */ /* 0x000e64000800007f */
[----:B-1----:R-:W-:Y:S05]  /*7eb0*/  @!P0 BRA `(.L_x_140) ;  /* 0xfffffffc00f08947 */ /* 0x002fea000383ffff */
[----:B------:R-:W-:Y:S05]  /*7ec0*/  BRA `(.L_x_177) ;  /* 0xfffffff000347947 */ /* 0x000fea000383ffff */
.L_x_141:
[----:B0-----:R0:W1:Y:S02]  /*7ed0*/  SYNCS.PHASECHK.TRANS64.TRYWAIT P0, [R7+URZ], R4 ;  /* 0x00000004070075a7 */ /* 0x001064000800017f */
[----:B-1----:R-:W-:Y:S05]  /*7ee0*/  @!P0 NANOSLEEP.SYNCS 0x989680 ;  /* 0x009896800000895d */ /* 0x002fea0003900000 */
[----:B------:R-:W1:Y:S02]  /*7ef0*/  @!P0 SYNCS.PHASECHK.TRANS64 P0, [R7+URZ], R4 ;  /* 0x00000004070085a7 */ /* 0x000e64000800007f */
[----:B-1----:R-:W-:Y:S05]  /*7f00*/  @!P0 BRA `(.L_x_141) ;  /* 0xfffffffc00f08947 */ /* 0x002fea000383ffff */
[----:B------:R-:W-:Y:S05]  /*7f10*/  BRA `(.L_x_178) ;  /* 0xfffffff000447947 */ /* 0x000fea000383ffff */
.L_x_142:
[----:B0-----:R0:W1:Y:S02]  /*7f20*/  SYNCS.PHASECHK.TRANS64.TRYWAIT P0, [R6+URZ], R5 ;  /* 0x00000005060075a7 */ /* 0x001064000800017f */
[----:B-1----:R-:W-:Y:S05]  /*7f30*/  @!P0 NANOSLEEP.SYNCS 0x989680 ;  /* 0x009896800000895d */ /* 0x002fea0003900000 */
[----:B------:R-:W1:Y:S02]  /*7f40*/  @!P0 SYNCS.PHASECHK.TRANS64 P0, [R6+URZ], R5 ;  /* 0x00000005060085a7 */ /* 0x000e64000800007f */
[----:B-1----:R-:W-:Y:S05]  /*7f50*/  @!P0 BRA `(.L_x_142) ;  /* 0xfffffffc00f08947 */ /* 0x002fea000383ffff */
[----:B------:R-:W-:Y:S05]  /*7f60*/  BRA `(.L_x_179) ;  /* 0xfffffff000547947 */ /* 0x000fea000383ffff */
.L_x_143:
[----:B0-----:R0:W1:Y:S02]  /*7f70*/  SYNCS.PHASECHK.TRANS64.TRYWAIT P0, [R7+URZ], R4 ;  /* 0x00000004070075a7 */ /* 0x001064000800017f */
[----:B-1----:R-:W-:Y:S05]  /*7f80*/  @!P0 NANOSLEEP.SYNCS 0x989680 ;  /* 0x009896800000895d */ /* 0x002fea0003900000 */
[----:B------:R-:W1:Y:S02]  /*7f90*/  @!P0 SYNCS.PHASECHK.TRANS64 P0, [R7+URZ], R4 ;  /* 0x00000004070085a7 */ /* 0x000e64000800007f */
[----:B-1----:R-:W-:Y:S05]  /*7fa0*/  @!P0 BRA `(.L_x_143) ;  /* 0xfffffffc00f08947 */ /* 0x002fea000383ffff */
[----:B------:R-:W-:Y:S05]  /*7fb0*/  BRA `(.L_x_180) ;  /* 0xfffffff000647947 */ /* 0x000fea000383ffff */
.L_x_144:
[----:B0-----:R0:W1:Y:S02]  /*7fc0*/  SYNCS.PHASECHK.TRANS64.TRYWAIT P0, [R6+URZ], R5 ;  /* 0x00000005060075a7 */ /* 0x001064000800017f */
[----:B-1----:R-:W-:Y:S05]  /*7fd0*/  @!P0 NANOSLEEP.SYNCS 0x989680 ;  /* 0x009896800000895d */ /* 0x002fea0003900000 */
[----:B------:R-:W1:Y:S02]  /*7fe0*/  @!P0 SYNCS.PHASECHK.TRANS64 P0, [R6+URZ], R5 ;  /* 0x00000005060085a7 */ /* 0x000e64000800007f */
[----:B-1----:R-:W-:Y:S05]  /*7ff0*/  @!P0 BRA `(.L_x_144) ;  /* 0xfffffffc00f08947 */ /* 0x002fea000383ffff */
[----:B------:R-:W-:Y:S05]  /*8000*/  BRA `(.L_x_181) ;  /* 0xfffffff000747947 */ /* 0x000fea000383ffff */
.L_x_145:
[----:B0-----:R0:W1:Y:S02]  /*8010*/  SYNCS.PHASECHK.TRANS64.TRYWAIT P0, [R7+URZ], R4 ;  /* 0x00000004070075a7 */ /* 0x001064000800017f */
[----:B-1----:R-:W-:Y:S05]  /*8020*/  @!P0 NANOSLEEP.SYNCS 0x989680 ;  /* 0x009896800000895d */ /* 0x002fea0003900000 */
[----:B------:R-:W1:Y:S02]  /*8030*/  @!P0 SYNCS.PHASECHK.TRANS64 P0, [R7+URZ], R4 ;  /* 0x00000004070085a7 */ /* 0x000e64000800007f */
[----:B-1----:R-:W-:Y:S05]  /*8040*/  @!P0 BRA `(.L_x_145) ;  /* 0xfffffffc00f08947 */ /* 0x002fea000383ffff */
[----:B------:R-:W-:Y:S05]  /*8050*/  BRA `(.L_x_182) ;  /* 0xfffffff000847947 */ /* 0x000fea000383ffff */
.L_x_146:
[----:B0-----:R0:W1:Y:S02]  /*8060*/  SYNCS.PHASECHK.TRANS64.TRYWAIT P0, [R6+URZ], R5 ;  /* 0x00000005060075a7 */ /* 0x001064000800017f */
[----:B-1----:R-:W-:Y:S05]  /*8070*/  @!P0 NANOSLEEP.SYNCS 0x989680 ;  /* 0x009896800000895d */ /* 0x002fea0003900000 */
[----:B------:R-:W1:Y:S02]  /*8080*/  @!P0 SYNCS.PHASECHK.TRANS64 P0, [R6+URZ], R5 ;  /* 0x00000005060085a7 */ /* 0x000e64000800007f */
[----:B-1----:R-:W-:Y:S05]  /*8090*/  @!P0 BRA `(.L_x_146) ;  /* 0xfffffffc00f08947 */ /* 0x002fea000383ffff */
[----:B------:R-:W-:Y:S05]  /*80a0*/  BRA `(.L_x_183) ;  /* 0xfffffff000947947 */ /* 0x000fea000383ffff */
.L_x_147:
[----:B0-----:R0:W1:Y:S02]  /*80b0*/  SYNCS.PHASECHK.TRANS64.TRYWAIT P0, [R7+URZ], R4 ;  /* 0x00000004070075a7 */ /* 0x001064000800017f */
[----:B-1----:R-:W-:Y:S05]  /*80c0*/  @!P0 NANOSLEEP.SYNCS 0x989680 ;  /* 0x009896800000895d */ /* 0x002fea0003900000 */
[----:B------:R-:W1:Y:S02]  /*80d0*/  @!P0 SYNCS.PHASECHK.TRANS64 P0, [R7+URZ], R4 ;  /* 0x00000004070085a7 */ /* 0x000e64000800007f */
[----:B-1----:R-:W-:Y:S05]  /*80e0*/  @!P0 BRA `(.L_x_147) ;  /* 0xfffffffc00f08947 */ /* 0x002fea000383ffff */
[----:B------:R-:W-:Y:S05]  /*80f0*/  BRA `(.L_x_184) ;  /* 0xfffffff000a47947 */ /* 0x000fea000383ffff */
.L_x_148:
[----:B0-----:R0:W1:Y:S02]  /*8100*/  SYNCS.PHASECHK.TRANS64.TRYWAIT P0, [R6+URZ], R5 ;  /* 0x00000005060075a7 */ /* 0x001064000800017f */
[----:B-1----:R-:W-:Y:S05]  /*8110*/  @!P0 NANOSLEEP.SYNCS 0x989680 ;  /* 0x009896800000895d */ /* 0x002fea0003900000 */
[----:B------:R-:W1:Y:S02]  /*8120*/  @!P0 SYNCS.PHASECHK.TRANS64 P0, [R6+URZ], R5 ;  /* 0x00000005060085a7 */ /* 0x000e64000800007f */
[----:B-1----:R-:W-:Y:S05]  /*8130*/  @!P0 BRA `(.L_x_148) ;  /* 0xfffffffc00f08947 */ /* 0x002fea000383ffff */
[----:B------:R-:W-:Y:S05]  /*8140*/  BRA `(.L_x_185) ;  /* 0xfffffff000b47947 */ /* 0x000fea000383ffff */
.L_x_149:
[----:B0-----:R0:W1:Y:S02]  /*8150*/  SYNCS.PHASECHK.TRANS64.TRYWAIT P0, [R7+URZ], R4 ;  /* 0x00000004070075a7 */ /* 0x001064000800017f */
[----:B-1----:R-:W-:Y:S05]  /*8160*/  @!P0 NANOSLEEP.SYNCS 0x989680 ;  /* 0x009896800000895d */ /* 0x002fea0003900000 */
[----:B------:R-:W1:Y:S02]  /*8170*/  @!P0 SYNCS.PHASECHK.TRANS64 P0, [R7+URZ], R4 ;  /* 0x00000004070085a7 */ /* 0x000e64000800007f */
[----:B-1----:R-:W-:Y:S05]  /*8180*/  @!P0 BRA `(.L_x_149) ;  /* 0xfffffffc00f08947 */ /* 0x002fea000383ffff */
[----:B------:R-:W-:Y:S05]  /*8190*/  BRA `(.L_x_186) ;  /* 0xfffffff000c47947 */ /* 0x000fea000383ffff */
.L_x_150:
[----:B0-----:R0:W1:Y:S02]  /*81a0*/  SYNCS.PHASECHK.TRANS64.TRYWAIT P0, [R6+URZ], R5 ;  /* 0x00000005060075a7 */ /* 0x001064000800017f */
[----:B-1----:R-:W-:Y:S05]  /*81b0*/  @!P0 NANOSLEEP.SYNCS 0x989680 ;  /* 0x009896800000895d */ /* 0x002fea0003900000 */
[----:B------:R-:W1:Y:S02]  /*81c0*/  @!P0 SYNCS.PHASECHK.TRANS64 P0, [R6+URZ], R5 ;  /* 0x00000005060085a7 */ /* 0x000e64000800007f */
[----:B-1----:R-:W-:Y:S05]  /*81d0*/  @!P0 BRA `(.L_x_150) ;  /* 0xfffffffc00f08947 */ /* 0x002fea000383ffff */
[----:B------:R-:W-:Y:S05]  /*81e0*/  BRA `(.L_x_187) ;  /* 0xfffffff000d47947 */ /* 0x000fea000383ffff */
.L_x_151:
[----:B0-----:R0:W1:Y:S02]  /*81f0*/  SYNCS.PHASECHK.TRANS64.TRYWAIT P0, [R7+URZ], R4 ;  /* 0x00000004070075a7 */ /* 0x001064000800017f */
[----:B-1----:R-:W-:Y:S05]  /*8200*/  @!P0 NANOSLEEP.SYNCS 0x989680 ;  /* 0x009896800000895d */ /* 0x002fea0003900000 */
[----:B------:R-:W1:Y:S02]  /*8210*/  @!P0 SYNCS.PHASECHK.TRANS64 P0, [R7+URZ], R4 ;  /* 0x00000004070085a7 */ /* 0x000e64000800007f */
[----:B-1----:R-:W-:Y:S05]  /*8220*/  @!P0 BRA `(.L_x_151) ;  /* 0xfffffffc00f08947 */ /* 0x002fea000383ffff */
[----:B------:R-:W-:Y:S05]  /*8230*/  BRA `(.L_x_188) ;  /* 0xfffffff000e47947 */ /* 0x000fea000383ffff */
.L_x_152:
[----:B0-----:R0:W1:Y:S02]  /*8240*/  SYNCS.PHASECHK.TRANS64.TRYWAIT P0, [R6+URZ], R5 ;  /* 0x00000005060075a7 */ /* 0x001064000800017f */
[----:B-1----:R-:W-:Y:S05]  /*8250*/  @!P0 NANOSLEEP.SYNCS 0x989680 ;  /* 0x009896800000895d */ /* 0x002fea0003900000 */
[----:B------:R-:W1:Y:S02]  /*8260*/  @!P0 SYNCS.PHASECHK.TRANS64 P0, [R6+URZ], R5 ;  /* 0x00000005060085a7 */ /* 0x000e64000800007f */
[----:B-1----:R-:W-:Y:S05]  /*8270*/  @!P0 BRA `(.L_x_152) ;  /* 0xfffffffc00f08947 */ /* 0x002fea000383ffff */
[----:B------:R-:W-:Y:S05]  /*8280*/  BRA `(.L_x_189) ;  /* 0xfffffff000f47947 */ /* 0x000fea000383ffff */
.L_x_153:
[----:B0-----:R0:W1:Y:S02]  /*8290*/  SYNCS.PHASECHK.TRANS64.TRYWAIT P0, [R7+URZ], R4 ;  /* 0x00000004070075a7 */ /* 0x001064000800017f */
[----:B-1----:R-:W-:Y:S05]  /*82a0*/  @!P0 NANOSLEEP.SYNCS 0x989680 ;  /* 0x009896800000895d */ /* 0x002fea0003900000 */
[----:B------:R-:W1:Y:S02]  /*82b0*/  @!P0 SYNCS.PHASECHK.TRANS64 P0, [R7+URZ], R4 ;  /* 0x00000004070085a7 */ /* 0x000e64000800007f */
[----:B-1----:R-:W-:Y:S05]  /*82c0*/  @!P0 BRA `(.L_x_153) ;  /* 0xfffffffc00f08947 */ /* 0x002fea000383ffff */
[----:B------:R-:W-:Y:S05]  /*82d0*/  BRA `(.L_x_190) ;  /* 0xfffffff400047947 */ /* 0x000fea000383ffff */
.L_x_154:
[----:B-1----:R1:W2:Y:S02]  /*82e0*/  SYNCS.PHASECHK.TRANS64.TRYWAIT P0, [R6+URZ], R5 ;  /* 0x00000005060075a7 */ /* 0x0022a4000800017f */
[----:B--2---:R-:W-:Y:S05]  /*82f0*/  @!P0 NANOSLEEP.SYNCS 0x989680 ;  /* 0x009896800000895d */ /* 0x004fea0003900000 */
[----:B------:R-:W2:Y:S02]  /*8300*/  @!P0 SYNCS.PHASECHK.TRANS64 P0, [R6+URZ], R5 ;  /* 0x00000005060085a7 */ /* 0x000ea4000800007f */
[----:B--2---:R-:W-:Y:S05]  /*8310*/  @!P0 BRA `(.L_x_154) ;  /* 0xfffffffc00f08947 */ /* 0x004fea000383ffff */
[----:B------:R-:W-:Y:S05]  /*8320*/  BRA `(.L_x_191) ;  /* 0xfffffff4000c7947 */ /* 0x000fea000383ffff */
.L_x_192:
[----:B------:R-:W-:-:S00]  /*8330*/  BRA `(.L_x_192) ;  /* 0xfffffffc00fc7947 */ /* 0x000fc0000383ffff */
[----:B------:R-:W-:-:S00]  /*8340*/  NOP ;  /* 0x0000000000007918 */ /* 0x000fc00000000000 */
        /* <DEDUP_REMOVED lines=11> */
.L_x_193:


//--------------------- .nv.shared._ZN7cutlass13device_kernelINS_4gemm6kernel13GemmUniversalIN4cute5tupleIJiiiiEEENS1_10collective13CollectiveMmaINS1_37MainloopSm90TmaGmmaWarpSpecializedFP8ILi28ENS5_IJNS4_1CILi2EEENSA_ILi1EEESC_EEENS1_32KernelTmaWarpSpecializedPingpongEEENS5_IJNSA_ILi64EEESG_SG_EEENS_12float_e4m3_tENS5_IJlSC_lEEESI_SJ_NS4_8TiledMMAINS4_8MMA_AtomIJNS4_4SM904GMMA30MMA_64x64x32_F32E4M3E4M3_SS_TNILNSN_7ScaleInE1ELSP_1EEEEEENS4_6LayoutINS5_IJSC_SC_SC_EEENS5_IJNSA_ILi0EEESU_SU_EEEEENS5_IJNS4_10UnderscoreESX_SX_EEEEENS4_13SM90_TMA_LOADENS4_14ComposedLayoutINS4_7SwizzleILi2ELi4ELi3EEENS4_18smem_ptr_flag_bitsILi8EEENSS_INS5_IJNSA_ILi8EEESG_EEENS5_IJSG_SC_EEEEEEEvNS4_8identityENS4_23SM90_TMA_LOAD_MULTICASTES1A_vS1B_EENS_8epilogue10collective6detail29Sm90TmaWarpSpecializedAdapterINS1F_15DefaultEpilogueISI_SJ_SJ_NS1E_6thread17LinearCombinationISI_Li1EffLNS1J_9ScaleType4KindE0ELNS_15FloatRoundStyleE2ESI_EENS1_15EpilogueDefaultEEEEEvvEEEEvNT_6ParamsE --------------------------
	.section	.nv.shared._ZN7cutlass13device_kernelINS_4gemm6kernel13GemmUniversalIN4cute5tupleIJiiiiEEENS1_10collective13CollectiveMmaINS1_37MainloopSm90TmaGmmaWarpSpecializedFP8ILi28ENS5_IJNS4_1CILi2EEENSA_ILi1EEESC_EEENS1_32KernelTmaWarpSpecializedPingpongEEENS5_IJNSA_ILi64EEESG_SG_EEENS_12float_e4m3_tENS5_IJlSC_lEEESI_SJ_NS4_8TiledMMAINS4_8MMA_AtomIJNS4_4SM904GMMA30MMA_64x64x32_F32E4M3E4M3_SS_TNILNSN_7ScaleInE1ELSP_1EEEEEENS4_6LayoutINS5_IJSC_SC_SC_EEENS5_IJNSA_ILi0EEESU_SU_EEEEENS5_IJNS4_10UnderscoreESX_SX_EEEEENS4_13SM90_TMA_LOADENS4_14ComposedLayoutINS4_7SwizzleILi2ELi4ELi3EEENS4_18smem_ptr_flag_bitsILi8EEENSS_INS5_IJNSA_ILi8EEESG_EEENS5_IJSG_SC_EEEEEEEvNS4_8identityENS4_23SM90_TMA_LOAD_MULTICASTES1A_vS1B_EENS_8epilogue10collective6detail29Sm90TmaWarpSpecializedAdapterINS1F_15DefaultEpilogueISI_SJ_SJ_NS1E_6thread17LinearCombinationISI_Li1EffLNS1J_9ScaleType4KindE0ELNS_15FloatRoundStyleE2ESI_EENS1_15EpilogueDefaultEEEEEvvEEEEvNT_6ParamsE,"aw",@nobits
	.sectionflags	@""
	.align	16
	.zero		1024


//--------------------- .nv.shared.reserved.0     --------------------------
	.section	.nv.shared.reserved.0,"aw",@nobits
	.weak		__nv_reservedSMEM_offset_0_alias
	.size		__nv_reservedSMEM_offset_0_alias, 0, 0
	.other		__nv_reservedSMEM_offset_0_alias,@"STO_CUDA_RESERVED_SHARED STV_DEFAULT"
__nv_reservedSMEM_offset_0_alias:
	.zero		0


//--------------------- .nv.global                --------------------------
	.section	.nv.global,"aw",@nobits
.nv.global:
	.type		_ZN39_INTERNAL_1ce01eee_4_k_cu_9b7853ba_34024cute1_E,@object
	.size		_ZN39_INTERNAL_1ce01eee_4_k_cu_9b7853ba_34024cute1_E,(_ZN39_INTERNAL_1ce01eee_4_k_cu_9b7853ba_34024cuda3std3__45__cpo6cbeginE - _ZN39_INTERNAL_1ce01eee_4_k_cu_9b7853ba_34024cute1_E)
_ZN39_INTERNAL_1ce01eee_4_k_cu_9b7853ba_34024cute1_E:
	.zero		1
	.type		_ZN39_INTERNAL_1ce01eee_4_k_cu_9b7853ba_34024cuda3std3__45__cpo6cbeginE,@object
	.size		_ZN39_INTERNAL_1ce01eee_4_k_cu_9b7853ba_34024cuda3std3__45__cpo6cbeginE,(_ZN39_INTERNAL_1ce01eee_4_k_cu_9b7853ba_34024cuda3std3__48in_placeE - _ZN39_INTERNAL_1ce01eee_4_k_cu_9b7853ba_34024cuda3std3__45__cpo6cbeginE)
_ZN39_INTERNAL_1ce01eee_4_k_cu_9b7853ba_34024cuda3std3__45__cpo6cbeginE:
	.zero		1
	.type		_ZN39_INTERNAL_1ce01eee_4_k_cu_9b7853ba_34024cuda3std3__48in_placeE,@object
	.size		_ZN39_INTERNAL_1ce01eee_4_k_cu_9b7853ba_34024cuda3std3__48in_placeE,(_ZN39_INTERNAL_1ce01eee_4_k_cu_9b7853ba_34024cuda3std6ranges3__45__cpo9iter_moveE - _ZN39_INTERNAL_1ce01eee_4_k_cu_9b7853ba_34024cuda3std3__48in_placeE)
_ZN39_INTERNAL_1ce01eee_4_k_cu_9b7853ba_34024cuda3std3__48in_placeE:
	.zero		1
	.type		_ZN39_INTERNAL_1ce01eee_4_k_cu_9b7853ba_34024cuda3std6ranges3__45__cpo9iter_moveE,@object
	.size		_ZN39_INTERNAL_1ce01eee_4_k_cu_9b7853ba_34024cuda3std6ranges3__45__cpo9iter_moveE,(_ZN39_INTERNAL_1ce01eee_4_k_cu_9b7853ba_34024cuda3std3__45__cpo5beginE - _ZN39_INTERNAL_1ce01eee_4_k_cu_9b7853ba_34024cuda3std6ranges3__45__cpo9iter_moveE)
_ZN39_INTERNAL_1ce01eee_4_k_cu_9b7853ba_34024cuda3std6ranges3__45__cpo9iter_moveE:
	.zero		1
	.type		_ZN39_INTERNAL_1ce01eee_4_k_cu_9b7853ba_34024cuda3std3__45__cpo5beginE,@object
	.size		_ZN39_INTERNAL_1ce01eee_4_k_cu_9b7853ba_34024cuda3std3__45__cpo5beginE,(_ZN39_INTERNAL_1ce01eee_4_k_cu_9b7853ba_34024cuda3std3__441_GLOBAL__N__1ce01eee_4_k_cu_9b7853ba_34026ignoreE - _ZN39_INTERNAL_1ce01eee_4_k_cu_9b7853ba_34024cuda3std3__45__cpo5beginE)
_ZN39_INTERNAL_1ce01eee_4_k_cu_9b7853ba_34024cuda3std3__45__cpo5beginE:
	.zero		1
	.type		_ZN39_INTERNAL_1ce01eee_4_k_cu_9b7853ba_34024cuda3std3__441_GLOBAL__N__1ce01eee_4_k_cu_9b7853ba_34026ignoreE,@object
	.size		_ZN39_INTERNAL_1ce01eee_4_k_cu_9b7853ba_34024cuda3std3__441_GLOBAL__N__1ce01eee_4_k_cu_9b7853ba_34026ignoreE,(_ZN39_INTERNAL_1ce01eee_4_k_cu_9b7853ba_34024cute7productE - _ZN39_INTERNAL_1ce01eee_4_k_cu_9b7853ba_34024cuda3std3__441_GLOBAL__N__1ce01eee_4_k_cu_9b7853ba_34026ignoreE)
_ZN39_INTERNAL_1ce01eee_4_k_cu_9b7853ba_34024cuda3std3__441_GLOBAL__N__1ce01eee_4_k_cu_9b7853ba_34026ignoreE:
	.zero		1
	.type		_ZN39_INTERNAL_1ce01eee_4_k_cu_9b7853ba_34024cute7productE,@object
	.size		_ZN39_INTERNAL_1ce01eee_4_k_cu_9b7853ba_34024cute7productE,(_ZN39_INTERNAL_1ce01eee_4_k_cu_9b7853ba_34024cuda3std3__45__cpo3endE - _ZN39_INTERNAL_1ce01eee_4_k_cu_9b7853ba_34024cute7productE)
_ZN39_INTERNAL_1ce01eee_4_k_cu_9b7853ba_34024cute7productE:
	.zero		1
	.type		_ZN39_INTERNAL_1ce01eee_4_k_cu_9b7853ba_34024cuda3std3__45__cpo3endE,@object
	.size		_ZN39_INTERNAL_1ce01eee_4_k_cu_9b7853ba_34024cuda3std3__45__cpo3endE,(_ZN39_INTERNAL_1ce01eee_4_k_cu_9b7853ba_34024cuda3std3__419piecewise_constructE - _ZN39_INTERNAL_1ce01eee_4_k_cu_9b7853ba_34024cuda3std3__45__cpo3endE)
_ZN39_INTERNAL_1ce01eee_4_k_cu_9b7853ba_34024cuda3std3__45__cpo3endE:
	.zero		1
	.type		_ZN39_INTERNAL_1ce01eee_4_k_cu_9b7853ba_34024cuda3std3__419piecewise_constructE,@object
	.size		_ZN39_INTERNAL_1ce01eee_4_k_cu_9b7853ba_34024cuda3std3__419piecewise_constructE,(_ZN39_INTERNAL_1ce01eee_4_k_cu_9b7853ba_34024cuda3std3__45__cpo4cendE - _ZN39_INTERNAL_1ce01eee_4_k_cu_9b7853ba_34024cuda3std3__419piecewise_constructE)
_ZN39_INTERNAL_1ce01eee_4_k_cu_9b7853ba_34024cuda3std3__419piecewise_constructE:
	.zero		1
	.type		_ZN39_INTERNAL_1ce01eee_4_k_cu_9b7853ba_34024cuda3std3__45__cpo4cendE,@object
	.size		_ZN39_INTERNAL_1ce01eee_4_k_cu_9b7853ba_34024cuda3std3__45__cpo4cendE,(_ZN39_INTERNAL_1ce01eee_4_k_cu_9b7853ba_34024cuda3std6ranges3__45__cpo4swapE - _ZN39_INTERNAL_1ce01eee_4_k_cu_9b7853ba_34024cuda3std3__45__cpo4cendE)
_ZN39_INTERNAL_1ce01eee_4_k_cu_9b7853ba_34024cuda3std3__45__cpo4cendE:
	.zero		1
	.type		_ZN39_INTERNAL_1ce01eee_4_k_cu_9b7853ba_34024cuda3std6ranges3__45__cpo4swapE,@object
	.size		_ZN39_INTERNAL_1ce01eee_4_k_cu_9b7853ba_34024cuda3std6ranges3__45__cpo4swapE,(.L_7 - _ZN39_INTERNAL_1ce01eee_4_k_cu_9b7853ba_34024cuda3std6ranges3__45__cpo4swapE)
_ZN39_INTERNAL_1ce01eee_4_k_cu_9b7853ba_34024cuda3std6ranges3__45__cpo4swapE:
	.zero		1
.L_7:


//--------------------- .nv.constant0._ZN7cutlass13device_kernelINS_4gemm6kernel13GemmUniversalIN4cute5tupleIJiiiiEEENS1_10collective13CollectiveMmaINS1_37MainloopSm90TmaGmmaWarpSpecializedFP8ILi28ENS5_IJNS4_1CILi2EEENSA_ILi1EEESC_EEENS1_32KernelTmaWarpSpecializedPingpongEEENS5_IJNSA_ILi64EEESG_SG_EEENS_12float_e4m3_tENS5_IJlSC_lEEESI_SJ_NS4_8TiledMMAINS4_8MMA_AtomIJNS4_4SM904GMMA30MMA_64x64x32_F32E4M3E4M3_SS_TNILNSN_7ScaleInE1ELSP_1EEEEEENS4_6LayoutINS5_IJSC_SC_SC_EEENS5_IJNSA_ILi0EEESU_SU_EEEEENS5_IJNS4_10UnderscoreESX_SX_EEEEENS4_13SM90_TMA_LOADENS4_14ComposedLayoutINS4_7SwizzleILi2ELi4ELi3EEENS4_18smem_ptr_flag_bitsILi8EEENSS_INS5_IJNSA_ILi8EEESG_EEENS5_IJSG_SC_EEEEEEEvNS4_8identityENS4_23SM90_TMA_LOAD_MULTICASTES1A_vS1B_EENS_8epilogue10collective6detail29Sm90TmaWarpSpecializedAdapterINS1F_15DefaultEpilogueISI_SJ_SJ_NS1E_6thread17LinearCombinationISI_Li1EffLNS1J_9ScaleType4KindE0ELNS_15FloatRoundStyleE2ESI_EENS1_15EpilogueDefaultEEEEEvvEEEEvNT_6ParamsE --------------------------
	.section	.nv.constant0._ZN7cutlass13device_kernelINS_4gemm6kernel13GemmUniversalIN4cute5tupleIJiiiiEEENS1_10collective13CollectiveMmaINS1_37MainloopSm90TmaGmmaWarpSpecializedFP8ILi28ENS5_IJNS4_1CILi2EEENSA_ILi1EEESC_EEENS1_32KernelTmaWarpSpecializedPingpongEEENS5_IJNSA_ILi64EEESG_SG_EEENS_12float_e4m3_tENS5_IJlSC_lEEESI_SJ_NS4_8TiledMMAINS4_8MMA_AtomIJNS4_4SM904GMMA30MMA_64x64x32_F32E4M3E4M3_SS_TNILNSN_7ScaleInE1ELSP_1EEEEEENS4_6LayoutINS5_IJSC_SC_SC_EEENS5_IJNSA_ILi0EEESU_SU_EEEEENS5_IJNS4_10UnderscoreESX_SX_EEEEENS4_13SM90_TMA_LOADENS4_14ComposedLayoutINS4_7SwizzleILi2ELi4ELi3EEENS4_18smem_ptr_flag_bitsILi8EEENSS_INS5_IJNSA_ILi8EEESG_EEENS5_IJSG_SC_EEEEEEEvNS4_8identityENS4_23SM90_TMA_LOAD_MULTICASTES1A_vS1B_EENS_8epilogue10collective6detail29Sm90TmaWarpSpecializedAdapterINS1F_15DefaultEpilogueISI_SJ_SJ_NS1E_6thread17LinearCombinationISI_Li1EffLNS1J_9ScaleType4KindE0ELNS_15FloatRoundStyleE2ESI_EENS1_15EpilogueDefaultEEEEEvvEEEEvNT_6ParamsE,"a",@progbits
	.sectionflags	@""
	.align	4
.nv.constant0._ZN7cutlass13device_kernelINS_4gemm6kernel13GemmUniversalIN4cute5tupleIJiiiiEEENS1_10collective13CollectiveMmaINS1_37MainloopSm90TmaGmmaWarpSpecializedFP8ILi28ENS5_IJNS4_1CILi2EEENSA_ILi1EEESC_EEENS1_32KernelTmaWarpSpecializedPingpongEEENS5_IJNSA_ILi64EEESG_SG_EEENS_12float_e4m3_tENS5_IJlSC_lEEESI_SJ_NS4_8TiledMMAINS4_8MMA_AtomIJNS4_4SM904GMMA30MMA_64x64x32_F32E4M3E4M3_SS_TNILNSN_7ScaleInE1ELSP_1EEEEEENS4_6LayoutINS5_IJSC_SC_SC_EEENS5_IJNSA_ILi0EEESU_SU_EEEEENS5_IJNS4_10UnderscoreESX_SX_EEEEENS4_13SM90_TMA_LOADENS4_14ComposedLayoutINS4_7SwizzleILi2ELi4ELi3EEENS4_18smem_ptr_flag_bitsILi8EEENSS_INS5_IJNSA_ILi8EEESG_EEENS5_IJSG_SC_EEEEEEEvNS4_8identityENS4_23SM90_TMA_LOAD_MULTICASTES1A_vS1B_EENS_8epilogue10collective6detail29Sm90TmaWarpSpecializedAdapterINS1F_15DefaultEpilogueISI_SJ_SJ_NS1E_6thread17LinearCombinationISI_Li1EffLNS1J_9ScaleType4KindE0ELNS_15FloatRoundStyleE2ESI_EENS1_15EpilogueDefaultEEEEEvvEEEEvNT_6ParamsE:
	.zero		1664


//--------------------- SYMBOLS --------------------------

	.type		.nv.reservedSmem.offset0,@object
	.size		.nv.reservedSmem.offset0,0x4
